	.target	sm_100a

	.elftype	@"ET_EXEC"


//--------------------- .note.nv.tkinfo           --------------------------
	.section	.note.nv.tkinfo,"",@"SHT_NOTE"
	.sectionflags	@"SHF_NOTE_NV_TKINFO"
	.tkinfo
        /*0018*/ 	.word	0x00000081
        /*0030*/ 	.string	""
        /*0030*/ 	.string	"ptxas-blackwell"
        /*0030*/ 	.string	"Cuda compilation tools, release 12.9, V12.9.86"
        /*0030*/ 	.string	"Build cuda_12.9.r12.9/compiler.36037853_0"
        /*0030*/ 	.string	"-v  -suppress-debug-info  -lineinfo  -arch sm_100a "



//--------------------- .note.nv.cuver            --------------------------
	.section	.note.nv.cuver,"",@"SHT_NOTE"
	.sectionflags	@"SHF_NOTE_NV_CUVER"
        /*0018*/ 	.short	0x0001
        /*001a*/ 	.short	0x0064
        /*001c*/ 	.short	0x0001
        /*001e*/ 	.short	0x0000
        /*0020*/ 	.short	0x0001
        /*0022*/ 	.short	0x0000


//--------------------- .nv.info                  --------------------------
	.section	.nv.info,"",@"SHT_CUDA_INFO"
	.align	4


	//----- nvinfo : EIATTR_REGCOUNT
	.align		4
        /*0000*/ 	.byte	0x04, 0x2f
        /*0002*/ 	.short	(.L_1 - .L_0)
	.align		4
.L_0:
        /*0004*/ 	.word	index@(matmul_kernel)
        /*0008*/ 	.word	0x0000006c


	//----- nvinfo : EIATTR_FRAME_SIZE
	.align		4
.L_1:
        /*000c*/ 	.byte	0x04, 0x11
        /*000e*/ 	.short	(.L_3 - .L_2)
	.align		4
.L_2:
        /*0010*/ 	.word	index@(matmul_kernel)
        /*0014*/ 	.word	0x00000000


	//----- nvinfo : EIATTR_MIN_STACK_SIZE
	.align		4
.L_3:
        /*0018*/ 	.byte	0x04, 0x12
        /*001a*/ 	.short	(.L_5 - .L_4)
	.align		4
.L_4:
        /*001c*/ 	.word	index@(matmul_kernel)
        /*0020*/ 	.word	0x00000000
.L_5:


//--------------------- .nv.info.matmul_kernel    --------------------------
	.section	.nv.info.matmul_kernel,"",@"SHT_CUDA_INFO"
	.sectionflags	@""
	.align	4


	//----- nvinfo : EIATTR_CUDA_API_VERSION
	.align		4
        /*0000*/ 	.byte	0x04, 0x37
        /*0002*/ 	.short	(.L_7 - .L_6)
.L_6:
        /*0004*/ 	.word	0x00000081


	//----- nvinfo : EIATTR_KPARAM_INFO
	.align		4
.L_7:
        /*0008*/ 	.byte	0x04, 0x17
        /*000a*/ 	.short	(.L_9 - .L_8)
.L_8:
        /*000c*/ 	.word	0x00000000
        /*0010*/ 	.short	0x000d
        /*0012*/ 	.short	0x0048
        /*0014*/ 	.byte	0x00, 0xf4, 0x21, 0x00


	//----- nvinfo : EIATTR_KPARAM_INFO
	.align		4
.L_9:
        /*0018*/ 	.byte	0x04, 0x17
        /*001a*/ 	.short	(.L_11 - .L_10)
.L_10:
        /*001c*/ 	.word	0x00000000
        /*0020*/ 	.short	0x000c
        /*0022*/ 	.short	0x0040
        /*0024*/ 	.byte	0x00, 0xf4, 0x21, 0x00


	//----- nvinfo : EIATTR_KPARAM_INFO
	.align		4
.L_11:
        /*0028*/ 	.byte	0x04, 0x17
        /*002a*/ 	.short	(.L_13 - .L_12)
.L_12:
        /*002c*/ 	.word	0x00000000
        /*0030*/ 	.short	0x000b
        /*0032*/ 	.short	0x0038
        /*0034*/ 	.byte	0x00, 0xf0, 0x11, 0x00


	//----- nvinfo : EIATTR_KPARAM_INFO
	.align		4
.L_13:
        /*0038*/ 	.byte	0x04, 0x17
        /*003a*/ 	.short	(.L_15 - .L_14)
.L_14:
        /*003c*/ 	.word	0x00000000
        /*0040*/ 	.short	0x000a
        /*0042*/ 	.short	0x0034
        /*0044*/ 	.byte	0x00, 0xf0, 0x11, 0x00


	//----- nvinfo : EIATTR_KPARAM_INFO
	.align		4
.L_15:
        /*0048*/ 	.byte	0x04, 0x17
        /*004a*/ 	.short	(.L_17 - .L_16)
.L_16:
        /*004c*/ 	.word	0x00000000
        /*0050*/ 	.short	0x0009
        /*0052*/ 	.short	0x0030
        /*0054*/ 	.byte	0x00, 0xf0, 0x11, 0x00


	//----- nvinfo : EIATTR_KPARAM_INFO
	.align		4
.L_17:
        /*0058*/ 	.byte	0x04, 0x17
        /*005a*/ 	.short	(.L_19 - .L_18)
.L_18:
        /*005c*/ 	.word	0x00000000
        /*0060*/ 	.short	0x0008
        /*0062*/ 	.short	0x002c
        /*0064*/ 	.byte	0x00, 0xf0, 0x11, 0x00


	//----- nvinfo : EIATTR_KPARAM_INFO
	.align		4
.L_19:
        /*0068*/ 	.byte	0x04, 0x17
        /*006a*/ 	.short	(.L_21 - .L_20)
.L_20:
        /*006c*/ 	.word	0x00000000
        /*0070*/ 	.short	0x0007
        /*0072*/ 	.short	0x0028
        /*0074*/ 	.byte	0x00, 0xf0, 0x11, 0x00


	//----- nvinfo : EIATTR_KPARAM_INFO
	.align		4
.L_21:
        /*0078*/ 	.byte	0x04, 0x17
        /*007a*/ 	.short	(.L_23 - .L_22)
.L_22:
        /*007c*/ 	.word	0x00000000
        /*0080*/ 	.short	0x0006
        /*0082*/ 	.short	0x0024
        /*0084*/ 	.byte	0x00, 0xf0, 0x11, 0x00


	//----- nvinfo : EIATTR_KPARAM_INFO
	.align		4
.L_23:
        /*0088*/ 	.byte	0x04, 0x17
        /*008a*/ 	.short	(.L_25 - .L_24)
.L_24:
        /*008c*/ 	.word	0x00000000
        /*0090*/ 	.short	0x0005
        /*0092*/ 	.short	0x0020
        /*0094*/ 	.byte	0x00, 0xf0, 0x11, 0x00


	//----- nvinfo : EIATTR_KPARAM_INFO
	.align		4
.L_25:
        /*0098*/ 	.byte	0x04, 0x17
        /*009a*/ 	.short	(.L_27 - .L_26)
.L_26:
        /*009c*/ 	.word	0x00000000
        /*00a0*/ 	.short	0x0004
        /*00a2*/ 	.short	0x001c
        /*00a4*/ 	.byte	0x00, 0xf0, 0x11, 0x00


	//----- nvinfo : EIATTR_KPARAM_INFO
	.align		4
.L_27:
        /*00a8*/ 	.byte	0x04, 0x17
        /*00aa*/ 	.short	(.L_29 - .L_28)
.L_28:
        /*00ac*/ 	.word	0x00000000
        /*00b0*/ 	.short	0x0003
        /*00b2*/ 	.short	0x0018
        /*00b4*/ 	.byte	0x00, 0xf0, 0x11, 0x00


	//----- nvinfo : EIATTR_KPARAM_INFO
	.align		4
.L_29:
        /*00b8*/ 	.byte	0x04, 0x17
        /*00ba*/ 	.short	(.L_31 - .L_30)
.L_30:
        /*00bc*/ 	.word	0x00000000
        /*00c0*/ 	.short	0x0002
        /*00c2*/ 	.short	0x0010
        /*00c4*/ 	.byte	0x00, 0xf4, 0x21, 0x00


	//----- nvinfo : EIATTR_KPARAM_INFO
	.align		4
.L_31:
        /*00c8*/ 	.byte	0x04, 0x17
        /*00ca*/ 	.short	(.L_33 - .L_32)
.L_32:
        /*00cc*/ 	.word	0x00000000
        /*00d0*/ 	.short	0x0001
        /*00d2*/ 	.short	0x0008
        /*00d4*/ 	.byte	0x00, 0xf4, 0x21, 0x00


	//----- nvinfo : EIATTR_KPARAM_INFO
	.align		4
.L_33:
        /*00d8*/ 	.byte	0x04, 0x17
        /*00da*/ 	.short	(.L_35 - .L_34)
.L_34:
        /*00dc*/ 	.word	0x00000000
        /*00e0*/ 	.short	0x0000
        /*00e2*/ 	.short	0x0000
        /*00e4*/ 	.byte	0x00, 0xf4, 0x21, 0x00


	//----- nvinfo : EIATTR_SPARSE_MMA_MASK
	.align		4
.L_35:
        /*00e8*/ 	.byte	0x03, 0x50
        /*00ea*/ 	.short	0x0000


	//----- nvinfo : EIATTR_MAXREG_COUNT
	.align		4
        /*00ec*/ 	.byte	0x03, 0x1b
        /*00ee*/ 	.short	0x00ff


	//----- nvinfo : EIATTR_NUM_BARRIERS
	.align		4
        /*00f0*/ 	.byte	0x02, 0x4c
        /*00f2*/ 	.byte	0x01
	.zero		1


	//----- nvinfo : EIATTR_VRC_CTA_INIT_COUNT
	.align		4
        /*00f4*/ 	.byte	0x02, 0x4a
	.zero		1
	.zero		1


	//----- nvinfo : EIATTR_EXIT_INSTR_OFFSETS
	.align		4
        /*00f8*/ 	.byte	0x04, 0x1c
        /*00fa*/ 	.short	(.L_37 - .L_36)


	//   ....[0]....
.L_36:
        /*00fc*/ 	.word	0x00003050


	//   ....[1]....
        /*0100*/ 	.word	0x00003070


	//----- nvinfo : EIATTR_REQNTID
	.align		4
.L_37:
        /*0104*/ 	.byte	0x04, 0x10
        /*0106*/ 	.short	(.L_39 - .L_38)
.L_38:
        /*0108*/ 	.word	0x00000040
        /*010c*/ 	.word	0x00000001
        /*0110*/ 	.word	0x00000001


	//----- nvinfo : EIATTR_CBANK_PARAM_SIZE
	.align		4
.L_39:
        /*0114*/ 	.byte	0x03, 0x19
        /*0116*/ 	.short	0x0050


	//----- nvinfo : EIATTR_PARAM_CBANK
	.align		4
        /*0118*/ 	.byte	0x04, 0x0a
        /*011a*/ 	.short	(.L_41 - .L_40)
	.align		4
.L_40:
        /*011c*/ 	.word	index@(.nv.constant0.matmul_kernel)
        /*0120*/ 	.short	0x0380
        /*0122*/ 	.short	0x0050


	//----- nvinfo : EIATTR_SW_WAR
	.align		4
.L_41:
        /*0124*/ 	.byte	0x04, 0x36
        /*0126*/ 	.short	(.L_43 - .L_42)
.L_42:
        /*0128*/ 	.word	0x00000008
.L_43:


//--------------------- .nv.compat                --------------------------
	.section	.nv.compat,"",@"SHT_CUDA_COMPAT_INFO"
	.align	4
        /*0000*/ 	.byte	0x02, 0x02, 0x02, 0x00, 0x02, 0x05, 0x05, 0x00, 0x02, 0x03, 0x00, 0x00, 0x02, 0x06, 0x01, 0x00


//--------------------- .nv.callgraph             --------------------------
	.section	.nv.callgraph,"",@"SHT_CUDA_CALLGRAPH"
	.align	4
	.sectionentsize	8
	.align		4
        /*0000*/ 	.word	0x00000000
	.align		4
        /*0004*/ 	.word	0xffffffff
	.align		4
        /*0008*/ 	.word	0x00000000
	.align		4
        /*000c*/ 	.word	0xfffffffe
	.align		4
        /*0010*/ 	.word	0x00000000
	.align		4
        /*0014*/ 	.word	0xfffffffd
	.align		4
        /*0018*/ 	.word	0x00000000
	.align		4
        /*001c*/ 	.word	0xfffffffc


//--------------------- .text.matmul_kernel       --------------------------
	.section	.text.matmul_kernel,"ax",@progbits
	.align	128
        .global         matmul_kernel
        .type           matmul_kernel,@function
        .size           matmul_kernel,(.L_x_4 - matmul_kernel)
        .other          matmul_kernel,@"STO_CUDA_ENTRY STV_DEFAULT"
matmul_kernel:
.text.matmul_kernel:
[----:B------:R-:W0:Y:S08]  /*0000*/  LDC R1, c[0x0][0x37c] ;  /* 0x0000df00ff017b82 */ /* 0x000e300000000800 */
[----:B------:R-:W1:Y:S01]  /*0010*/  LDC.64 R12, c[0x0][0x398] ;  /* 0x0000e600ff0c7b82 */ /* 0x000e620000000a00 */
[----:B------:R-:W2:Y:S01]  /*0020*/  S2R R5, SR_CTAID.X ;  /* 0x0000000000057919 */ /* 0x000ea20000002500 */
[----:B------:R-:W3:Y:S01]  /*0030*/  LDCU UR4, c[0x0][0x3a0] ;  /* 0x00007400ff0477ac */ /* 0x000ee20008000800 */
[----:B------:R-:W-:Y:S01]  /*0040*/  UMOV UR5, 0x400 ;  /* 0x0000040000057882 */ /* 0x000fe20000000000 */
[----:B------:R-:W4:Y:S04]  /*0050*/  LDCU.64 UR8, c[0x0][0x358] ;  /* 0x00006b00ff0877ac */ /* 0x000f280008000a00 */
[----:B------:R-:W5:Y:S01]  /*0060*/  S2UR UR6, SR_CgaCtaId ;  /* 0x00000000000679c3 */ /* 0x000f620000008800 */
[----:B------:R-:W0:Y:S01]  /*0070*/  LDCU UR7, c[0x0][0x3a0] ;  /* 0x00007400ff0777ac */ /* 0x000e220008000800 */
[----:B---3--:R-:W-:Y:S01]  /*0080*/  UIADD3 UR4, UPT, UPT, UR4, 0x1f, URZ ;  /* 0x0000001f04047890 */ /* 0x008fe2000fffe0ff */
[----:B-1----:R-:W-:-:S03]  /*0090*/  VIADD R0, R13, 0x1f ;  /* 0x0000001f0d007836 */ /* 0x002fc60000000000 */
[----:B------:R-:W-:Y:S02]  /*00a0*/  UISETP.GT.AND UP0, UPT, UR4, 0x1f, UPT ;  /* 0x0000001f0400788c */ /* 0x000fe4000bf04270 */
[----:B------:R-:W-:Y:S01]  /*00b0*/  SHF.R.S32.HI R3, RZ, 0x1f, R0 ;  /* 0x0000001fff037819 */ /* 0x000fe20000011400 */
[----:B-----5:R-:W-:-:S03]  /*00c0*/  ULEA UR5, UR6, UR5, 0x18 ;  /* 0x0000000506057291 */ /* 0x020fc6000f8ec0ff */
[----:B------:R-:W-:Y:S02]  /*00d0*/  LEA.HI R3, R3, R0, RZ, 0x5 ;  /* 0x0000000003037211 */ /* 0x000fe400078f28ff */
[----:B--2---:R-:W-:Y:S02]  /*00e0*/  IABS R8, R5 ;  /* 0x0000000500087213 */ /* 0x004fe40000000000 */
[----:B------:R-:W-:-:S05]  /*00f0*/  SHF.R.S32.HI R3, RZ, 0x5, R3 ;  /* 0x00000005ff037819 */ /* 0x000fca0000011403 */
[----:B------:R-:W-:-:S05]  /*0100*/  IMAD.SHL.U32 R4, R3, 0x8, RZ ;  /* 0x0000000803047824 */ /* 0x000fca00078e00ff */
[-C--:B------:R-:W-:Y:S02]  /*0110*/  IABS R7, R4.reuse ;  /* 0x0000000400077213 */ /* 0x080fe40000000000 */
[----:B------:R-:W-:Y:S02]  /*0120*/  IABS R10, R4 ;  /* 0x00000004000a7213 */ /* 0x000fe40000000000 */
[----:B------:R-:W1:Y:S08]  /*0130*/  I2F.RP R0, R7 ;  /* 0x0000000700007306 */ /* 0x000e700000209400 */
[----:B-1----:R-:W1:Y:S02]  /*0140*/  MUFU.RCP R0, R0 ;  /* 0x0000000000007308 */ /* 0x002e640000001000 */
[----:B-1----:R-:W-:-:S02]  /*0150*/  VIADD R2, R0, 0xffffffe ;  /* 0x0ffffffe00027836 */ /* 0x002fc40000000000 */
[----:B------:R-:W-:-:S04]  /*0160*/  IMAD.MOV R0, RZ, RZ, -R10 ;  /* 0x000000ffff007224 */ /* 0x000fc800078e0a0a */
[----:B------:R1:W2:Y:S02]  /*0170*/  F2I.FTZ.U32.TRUNC.NTZ R3, R2 ;  /* 0x0000000200037305 */ /* 0x0002a4000021f000 */
[----:B-1----:R-:W-:Y:S02]  /*0180*/  IMAD.MOV.U32 R2, RZ, RZ, RZ ;  /* 0x000000ffff027224 */ /* 0x002fe400078e00ff */
[----:B--2---:R-:W-:-:S04]  /*0190*/  IMAD.MOV R6, RZ, RZ, -R3 ;  /* 0x000000ffff067224 */ /* 0x004fc800078e0a03 */
[----:B------:R-:W-:Y:S02]  /*01a0*/  IMAD R9, R6, R7, RZ ;  /* 0x0000000706097224 */ /* 0x000fe400078e02ff */
[----:B------:R-:W-:Y:S02]  /*01b0*/  IMAD.MOV.U32 R6, RZ, RZ, R8 ;  /* 0x000000ffff067224 */ /* 0x000fe400078e0008 */
[----:B------:R-:W-:-:S06]  /*01c0*/  IMAD.HI.U32 R3, R3, R9, R2 ;  /* 0x0000000903037227 */ /* 0x000fcc00078e0002 */
[----:B------:R-:W-:-:S04]  /*01d0*/  IMAD.HI.U32 R3, R3, R6, RZ ;  /* 0x0000000603037227 */ /* 0x000fc800078e00ff */
[----:B------:R-:W-:-:S05]  /*01e0*/  IMAD R0, R3, R0, R6 ;  /* 0x0000000003007224 */ /* 0x000fca00078e0206 */
[----:B------:R-:W-:-:S13]  /*01f0*/  ISETP.GT.U32.AND P1, PT, R7, R0, PT ;  /* 0x000000000700720c */ /* 0x000fda0003f24070 */
[----:B------:R-:W-:Y:S02]  /*0200*/  @!P1 IMAD.IADD R0, R0, 0x1, -R7 ;  /* 0x0000000100009824 */ /* 0x000fe400078e0a07 */
[----:B------:R-:W-:Y:S01]  /*0210*/  @!P1 VIADD R3, R3, 0x1 ;  /* 0x0000000103039836 */ /* 0x000fe20000000000 */
[----:B------:R-:W-:Y:S02]  /*0220*/  ISETP.NE.AND P1, PT, R4, RZ, PT ;  /* 0x000000ff0400720c */ /* 0x000fe40003f25270 */
[----:B------:R-:W-:Y:S02]  /*0230*/  ISETP.GE.U32.AND P0, PT, R0, R7, PT ;  /* 0x000000070000720c */ /* 0x000fe40003f06070 */
[----:B------:R-:W-:-:S04]  /*0240*/  LOP3.LUT R0, R5, R4, RZ, 0x3c, !PT ;  /* 0x0000000405007212 */ /* 0x000fc800078e3cff */
[----:B------:R-:W-:Y:S01]  /*0250*/  ISETP.GE.AND P2, PT, R0, RZ, PT ;  /* 0x000000ff0000720c */ /* 0x000fe20003f46270 */
[----:B------:R-:W-:-:S06]  /*0260*/  VIADD R0, R12, 0xf ;  /* 0x0000000f0c007836 */ /* 0x000fcc0000000000 */
[----:B------:R-:W-:-:S04]  /*0270*/  @P0 VIADD R3, R3, 0x1 ;  /* 0x0000000103030836 */ /* 0x000fc80000000000 */
[----:B------:R-:W-:Y:S01]  /*0280*/  IMAD.MOV.U32 R2, RZ, RZ, R3 ;  /* 0x000000ffff027224 */ /* 0x000fe200078e0003 */
[----:B------:R-:W-:-:S03]  /*0290*/  SHF.R.S32.HI R3, RZ, 0x1f, R0 ;  /* 0x0000001fff037819 */ /* 0x000fc60000011400 */
[----:B------:R-:W-:Y:S01]  /*02a0*/  @!P2 IMAD.MOV R2, RZ, RZ, -R2 ;  /* 0x000000ffff02a224 */ /* 0x000fe200078e0a02 */
[----:B------:R-:W-:Y:S02]  /*02b0*/  @!P1 LOP3.LUT R2, RZ, R4, RZ, 0x33, !PT ;  /* 0x00000004ff029212 */ /* 0x000fe400078e33ff */
[----:B------:R-:W-:-:S03]  /*02c0*/  LEA.HI R3, R3, R0, RZ, 0x4 ;  /* 0x0000000003037211 */ /* 0x000fc600078f20ff */
[----:B------:R-:W-:Y:S02]  /*02d0*/  IMAD.SHL.U32 R6, R2, 0x8, RZ ;  /* 0x0000000802067824 */ /* 0x000fe400078e00ff */
[----:B------:R-:W-:-:S03]  /*02e0*/  IMAD.MOV R2, RZ, RZ, -R2 ;  /* 0x000000ffff027224 */ /* 0x000fc600078e0a02 */
[----:B------:R-:W-:Y:S01]  /*02f0*/  LEA.HI.SX32 R3, R3, -R6, 0x1c ;  /* 0x8000000603037211 */ /* 0x000fe200078fe2ff */
[----:B------:R-:W-:-:S03]  /*0300*/  IMAD R8, R4, R2, R5 ;  /* 0x0000000204087224 */ /* 0x000fc600078e0205 */
[----:B------:R-:W-:-:S04]  /*0310*/  VIMNMX R11, PT, PT, R3, 0x8, PT ;  /* 0x00000008030b7848 */ /* 0x000fc80003fe0100 */
[-C--:B------:R-:W-:Y:S02]  /*0320*/  IABS R7, R11.reuse ;  /* 0x0000000b00077213 */ /* 0x080fe40000000000 */
[----:B------:R-:W-:Y:S02]  /*0330*/  IABS R4, R11 ;  /* 0x0000000b00047213 */ /* 0x000fe40000000000 */
[----:B------:R-:W1:Y:S08]  /*0340*/  I2F.RP R0, R7 ;  /* 0x0000000700007306 */ /* 0x000e700000209400 */
[----:B-1----:R-:W1:Y:S02]  /*0350*/  MUFU.RCP R0, R0 ;  /* 0x0000000000007308 */ /* 0x002e640000001000 */
[----:B-1----:R-:W-:-:S02]  /*0360*/  VIADD R3, R0, 0xffffffe ;  /* 0x0ffffffe00037836 */ /* 0x002fc40000000000 */
[----:B------:R-:W-:-:S04]  /*0370*/  IMAD.MOV R0, RZ, RZ, -R4 ;  /* 0x000000ffff007224 */ /* 0x000fc800078e0a04 */
[----:B------:R-:W1:Y:S02]  /*0380*/  F2I.FTZ.U32.TRUNC.NTZ R3, R3 ;  /* 0x0000000300037305 */ /* 0x000e64000021f000 */
[----:B-1----:R-:W-:-:S04]  /*0390*/  IMAD.MOV R9, RZ, RZ, -R3 ;  /* 0x000000ffff097224 */ /* 0x002fc800078e0a03 */
[----:B------:R-:W-:Y:S01]  /*03a0*/  IMAD.MOV.U32 R2, RZ, RZ, R9 ;  /* 0x000000ffff027224 */ /* 0x000fe200078e0009 */
[----:B------:R-:W-:-:S03]  /*03b0*/  IABS R9, R8 ;  /* 0x0000000800097213 */ /* 0x000fc60000000000 */
[----:B------:R-:W-:Y:S02]  /*03c0*/  IMAD R5, R2, R7, RZ ;  /* 0x0000000702057224 */ /* 0x000fe400078e02ff */
[----:B------:R-:W-:-:S04]  /*03d0*/  IMAD.MOV.U32 R2, RZ, RZ, RZ ;  /* 0x000000ffff027224 */ /* 0x000fc800078e00ff */
[----:B------:R-:W-:Y:S01]  /*03e0*/  IMAD.HI.U32 R2, R3, R5, R2 ;  /* 0x0000000503027227 */ /* 0x000fe200078e0002 */
[----:B------:R-:W-:-:S04]  /*03f0*/  LOP3.LUT R3, R8, R11, RZ, 0x3c, !PT ;  /* 0x0000000b08037212 */ /* 0x000fc800078e3cff */
[----:B------:R-:W-:Y:S01]  /*0400*/  ISETP.GE.AND P2, PT, R3, RZ, PT ;  /* 0x000000ff0300720c */ /* 0x000fe20003f46270 */
[----:B------:R-:W-:-:S04]  /*0410*/  IMAD.HI.U32 R2, R2, R9, RZ ;  /* 0x0000000902027227 */ /* 0x000fc800078e00ff */
[----:B------:R-:W-:-:S05]  /*0420*/  IMAD R0, R2, R0, R9 ;  /* 0x0000000002007224 */ /* 0x000fca00078e0209 */
[----:B------:R-:W-:-:S13]  /*0430*/  ISETP.GT.U32.AND P1, PT, R7, R0, PT ;  /* 0x000000000700720c */ /* 0x000fda0003f24070 */
[----:B------:R-:W-:Y:S02]  /*0440*/  @!P1 IMAD.IADD R0, R0, 0x1, -R7 ;  /* 0x0000000100009824 */ /* 0x000fe400078e0a07 */
[----:B------:R-:W-:Y:S01]  /*0450*/  @!P1 VIADD R2, R2, 0x1 ;  /* 0x0000000102029836 */ /* 0x000fe20000000000 */
[----:B------:R-:W-:Y:S02]  /*0460*/  ISETP.NE.AND P1, PT, R11, RZ, PT ;  /* 0x000000ff0b00720c */ /* 0x000fe40003f25270 */
[----:B------:R-:W-:Y:S02]  /*0470*/  ISETP.GE.U32.AND P0, PT, R0, R7, PT ;  /* 0x000000070000720c */ /* 0x000fe40003f06070 */
[----:B------:R-:W1:Y:S11]  /*0480*/  S2R R0, SR_TID.X ;  /* 0x0000000000007919 */ /* 0x000e760000002100 */
[----:B------:R-:W-:-:S04]  /*0490*/  @P0 VIADD R2, R2, 0x1 ;  /* 0x0000000102020836 */ /* 0x000fc80000000000 */
[----:B------:R-:W-:-:S04]  /*04a0*/  IMAD.MOV.U32 R4, RZ, RZ, R2 ;  /* 0x000000ffff047224 */ /* 0x000fc800078e0002 */
[----:B------:R-:W-:Y:S01]  /*04b0*/  @!P2 IMAD.MOV R4, RZ, RZ, -R4 ;  /* 0x000000ffff04a224 */ /* 0x000fe200078e0a04 */
[----:B------:R-:W-:-:S05]  /*04c0*/  @!P1 LOP3.LUT R4, RZ, R11, RZ, 0x33, !PT ;  /* 0x0000000bff049212 */ /* 0x000fca00078e33ff */
[----:B------:R-:W-:Y:S02]  /*04d0*/  IMAD.MOV R2, RZ, RZ, -R4 ;  /* 0x000000ffff027224 */ /* 0x000fe400078e0a04 */
[----:B------:R-:W-:Y:S02]  /*04e0*/  IMAD.SHL.U32 R4, R4, 0x20, RZ ;  /* 0x0000002004047824 */ /* 0x000fe400078e00ff */
[----:B------:R-:W-:Y:S01]  /*04f0*/  IMAD R2, R11, R2, R8 ;  /* 0x000000020b027224 */ /* 0x000fe200078e0208 */
[----:B-1----:R-:W-:-:S03]  /*0500*/  LOP3.LUT R3, R0, 0xf, RZ, 0xc0, !PT ;  /* 0x0000000f00037812 */ /* 0x002fc600078ec0ff */
[----:B------:R-:W-:Y:S01]  /*0510*/  IMAD.IADD R2, R6, 0x1, R2 ;  /* 0x0000000106027824 */ /* 0x000fe200078e0202 */
[----:B------:R-:W-:-:S03]  /*0520*/  SHF.R.U32.HI R5, RZ, 0x4, R0 ;  /* 0x00000004ff057819 */ /* 0x000fc60000011600 */
[----:B------:R-:W-:Y:S01]  /*0530*/  IMAD R2, R2, 0x10, R3 ;  /* 0x0000001002027824 */ /* 0x000fe200078e0203 */
[----:B------:R-:W-:Y:S02]  /*0540*/  SGXT.U32 R3, R5, 0x2 ;  /* 0x000000020503781a */ /* 0x000fe40000000000 */
[----:B------:R-:W-:Y:S02]  /*0550*/  LOP3.LUT R5, R0, 0x20, RZ, 0xc0, !PT ;  /* 0x0000002000057812 */ /* 0x000fe400078ec0ff */
[C---:B------:R-:W-:Y:S02]  /*0560*/  LOP3.LUT R84, R3.reuse, 0x4, RZ, 0xfc, !PT ;  /* 0x0000000403547812 */ /* 0x040fe400078efcff */
[C---:B------:R-:W-:Y:S02]  /*0570*/  LOP3.LUT R82, R3.reuse, 0x8, RZ, 0xfc, !PT ;  /* 0x0000000803527812 */ /* 0x040fe400078efcff */
[C---:B------:R-:W-:Y:S02]  /*0580*/  LOP3.LUT R80, R3.reuse, 0xc, RZ, 0xfc, !PT ;  /* 0x0000000c03507812 */ /* 0x040fe400078efcff */
[----:B------:R-:W-:-:S02]  /*0590*/  LOP3.LUT R78, R3, 0x10, RZ, 0xfc, !PT ;  /* 0x00000010034e7812 */ /* 0x000fc400078efcff */
[C---:B------:R-:W-:Y:S02]  /*05a0*/  LOP3.LUT R76, R3.reuse, 0x14, RZ, 0xfc, !PT ;  /* 0x00000014034c7812 */ /* 0x040fe400078efcff */
[C---:B------:R-:W-:Y:S02]  /*05b0*/  LOP3.LUT R74, R3.reuse, 0x18, RZ, 0xfc, !PT ;  /* 0x00000018034a7812 */ /* 0x040fe400078efcff */
[----:B------:R-:W-:Y:S01]  /*05c0*/  LOP3.LUT R72, R3, 0x1c, RZ, 0xfc, !PT ;  /* 0x0000001c03487812 */ /* 0x000fe200078efcff */
[----:B0---4-:R-:W-:Y:S06]  /*05d0*/  BRA.U UP0, `(.L_x_0) ;  /* 0x0000000100207547 */ /* 0x011fec000b800000 */
[C---:B------:R-:W-:Y:S01]  /*05e0*/  IMAD.SHL.U32 R10, R0.reuse, 0x40, RZ ;  /* 0x00000040000a7824 */ /* 0x040fe200078e00ff */
[----:B------:R-:W-:Y:S01]  /*05f0*/  CS2R R24, SRZ ;  /* 0x0000000000187805 */ /* 0x000fe2000001ff00 */
[----:B------:R-:W-:Y:S01]  /*0600*/  IMAD.SHL.U32 R5, R0, 0x2, RZ ;  /* 0x0000000200057824 */ /* 0x000fe200078e00ff */
[----:B------:R-:W-:Y:S02]  /*0610*/  CS2R R26, SRZ ;  /* 0x00000000001a7805 */ /* 0x000fe4000001ff00 */
[----:B------:R-:W-:Y:S02]  /*0620*/  CS2R R28, SRZ ;  /* 0x00000000001c7805 */ /* 0x000fe4000001ff00 */
[----:B------:R-:W-:Y:S02]  /*0630*/  CS2R R30, SRZ ;  /* 0x00000000001e7805 */ /* 0x000fe4000001ff00 */
[----:B------:R-:W-:Y:S01]  /*0640*/  LOP3.LUT R10, R10, 0x40, RZ, 0xc0, !PT ;  /* 0x000000400a0a7812 */ /* 0x000fe200078ec0ff */
[----:B------:R-:W-:Y:S06]  /*0650*/  BRA `(.L_x_1) ;  /* 0x0000002000d87947 */ /* 0x000fec0003800000 */
.L_x_0:
[----:B------:R-:W-:Y:S01]  /*0660*/  IABS R18, R12 ;  /* 0x0000000c00127213 */ /* 0x000fe20000000000 */
[----:B------:R-:W0:Y:S01]  /*0670*/  LDCU UR6, c[0x0][0x3b0] ;  /* 0x00007600ff0677ac */ /* 0x000e220008000800 */
[----:B------:R-:W-:Y:S02]  /*0680*/  IABS R7, R13 ;  /* 0x0000000d00077213 */ /* 0x000fe40000000000 */
[----:B------:R-:W1:Y:S01]  /*0690*/  I2F.RP R10, R18 ;  /* 0x00000012000a7306 */ /* 0x000e620000209400 */
[----:B------:R-:W-:Y:S01]  /*06a0*/  IABS R15, R2 ;  /* 0x00000002000f7213 */ /* 0x000fe20000000000 */
[----:B------:R-:W2:Y:S01]  /*06b0*/  LDCU UR11, c[0x0][0x3a4] ;  /* 0x00007480ff0b77ac */ /* 0x000ea20008000800 */
[----:B------:R-:W-:Y:S02]  /*06c0*/  ISETP.GE.AND P4, PT, R2, RZ, PT ;  /* 0x000000ff0200720c */ /* 0x000fe40003f86270 */
[----:B------:R-:W-:Y:S01]  /*06d0*/  SHF.R.U32.HI R69, RZ, 0x2, R0 ;  /* 0x00000002ff457819 */ /* 0x000fe20000011600 */
[----:B------:R-:W3:Y:S01]  /*06e0*/  LDCU.128 UR12, c[0x0][0x380] ;  /* 0x00007000ff0c77ac */ /* 0x000ee20008000c00 */
[C---:B------:R-:W-:Y:S01]  /*06f0*/  LOP3.LUT R70, R0.reuse, 0x1f, RZ, 0xc0, !PT ;  /* 0x0000001f00467812 */ /* 0x040fe200078ec0ff */
[----:B------:R-:W4:Y:S01]  /*0700*/  I2F.RP R6, R7 ;  /* 0x0000000700067306 */ /* 0x000f220000209400 */
[----:B------:R-:W-:Y:S01]  /*0710*/  SGXT.U32 R69, R69, 0x3 ;  /* 0x000000034545781a */ /* 0x000fe20000000000 */
[----:B------:R-:W5:Y:S01]  /*0720*/  LDCU UR10, c[0x0][0x3ac] ;  /* 0x00007580ff0a77ac */ /* 0x000f620008000800 */
[----:B------:R-:W-:-:S04]  /*0730*/  LOP3.LUT R63, R0, 0x3f, RZ, 0xc0, !PT ;  /* 0x0000003f003f7812 */ /* 0x000fc800078ec0ff */
[C---:B------:R-:W-:Y:S01]  /*0740*/  LOP3.LUT R65, R63.reuse, 0x8, RZ, 0x3c, !PT ;  /* 0x000000083f417812 */ /* 0x040fe200078e3cff */
[----:B-1----:R-:W1:Y:S01]  /*0750*/  MUFU.RCP R10, R10 ;  /* 0x0000000a000a7308 */ /* 0x002e620000001000 */
[----:B------:R-:W-:-:S07]  /*0760*/  LOP3.LUT R67, R63, 0x10, RZ, 0x3c, !PT ;  /* 0x000000103f437812 */ /* 0x000fce00078e3cff */
[----:B----4-:R-:W4:Y:S01]  /*0770*/  MUFU.RCP R6, R6 ;  /* 0x0000000600067308 */ /* 0x010f220000001000 */
[----:B-----5:R-:W-:Y:S02]  /*0780*/  IMAD R70, R70, UR10, RZ ;  /* 0x0000000a46467c24 */ /* 0x020fe4000f8e02ff */
[----:B-1----:R-:W-:-:S05]  /*0790*/  VIADD R8, R10, 0xffffffe ;  /* 0x0ffffffe0a087836 */ /* 0x002fca0000000000 */
[----:B------:R1:W5:Y:S01]  /*07a0*/  F2I.FTZ.U32.TRUNC.NTZ R9, R8 ;  /* 0x0000000800097305 */ /* 0x000362000021f000 */
[----:B----4-:R-:W-:Y:S02]  /*07b0*/  VIADD R10, R6, 0xffffffe ;  /* 0x0ffffffe060a7836 */ /* 0x010fe40000000000 */
[----:B-1----:R-:W-:Y:S02]  /*07c0*/  IMAD.MOV.U32 R8, RZ, RZ, RZ ;  /* 0x000000ffff087224 */ /* 0x002fe400078e00ff */
[----:B-----5:R-:W-:-:S04]  /*07d0*/  IMAD.MOV R11, RZ, RZ, -R9 ;  /* 0x000000ffff0b7224 */ /* 0x020fc800078e0a09 */
[----:B------:R-:W-:-:S04]  /*07e0*/  IMAD R11, R11, R18, RZ ;  /* 0x000000120b0b7224 */ /* 0x000fc800078e02ff */
[----:B------:R-:W-:Y:S01]  /*07f0*/  IMAD.HI.U32 R9, R9, R11, R8 ;  /* 0x0000000b09097227 */ /* 0x000fe200078e0008 */
[----:B------:R-:W-:Y:S01]  /*0800*/  LEA.HI R8, R5, R4, RZ, 0x1b ;  /* 0x0000000405087211 */ /* 0x000fe200078fd8ff */
[----:B------:R1:W4:Y:S03]  /*0810*/  F2I.FTZ.U32.TRUNC.NTZ R11, R10 ;  /* 0x0000000a000b7305 */ /* 0x000326000021f000 */
[----:B------:R-:W-:Y:S01]  /*0820*/  IABS R38, R8 ;  /* 0x0000000800267213 */ /* 0x000fe20000000000 */
[----:B------:R-:W-:-:S04]  /*0830*/  IMAD.HI.U32 R9, R9, R15, RZ ;  /* 0x0000000f09097227 */ /* 0x000fc800078e00ff */
[----:B------:R-:W-:Y:S02]  /*0840*/  IMAD.MOV R9, RZ, RZ, -R9 ;  /* 0x000000ffff097224 */ /* 0x000fe400078e0a09 */
[----:B------:R-:W-:Y:S02]  /*0850*/  VIADD R6, R8, 0x1e ;  /* 0x0000001e08067836 */ /* 0x000fe40000000000 */
[----:B------:R-:W-:Y:S02]  /*0860*/  IMAD R15, R18, R9, R15 ;  /* 0x00000009120f7224 */ /* 0x000fe400078e020f */
[----:B-1----:R-:W-:Y:S01]  /*0870*/  IMAD.MOV.U32 R10, RZ, RZ, RZ ;  /* 0x000000ffff0a7224 */ /* 0x002fe200078e00ff */
[----:B------:R-:W-:Y:S01]  /*0880*/  ISETP.GE.AND P3, PT, R6, RZ, PT ;  /* 0x000000ff0600720c */ /* 0x000fe20003f66270 */
[----:B----4-:R-:W-:Y:S01]  /*0890*/  IMAD.MOV R14, RZ, RZ, -R11 ;  /* 0x000000ffff0e7224 */ /* 0x010fe200078e0a0b */
[----:B------:R-:W-:Y:S01]  /*08a0*/  ISETP.GT.U32.AND P0, PT, R18, R15, PT ;  /* 0x0000000f1200720c */ /* 0x000fe20003f04070 */
[----:B------:R-:W-:-:S02]  /*08b0*/  VIADD R17, R8, 0x16 ;  /* 0x0000001608117836 */ /* 0x000fc40000000000 */
[----:B------:R-:W-:Y:S01]  /*08c0*/  IMAD R9, R14, R7, RZ ;  /* 0x000000070e097224 */ /* 0x000fe200078e02ff */
[----:B------:R-:W-:Y:S01]  /*08d0*/  IABS R14, R6 ;  /* 0x00000006000e7213 */ /* 0x000fe20000000000 */
[----:B------:R-:W-:Y:S01]  /*08e0*/  VIADD R19, R8, 0x12 ;  /* 0x0000001208137836 */ /* 0x000fe20000000000 */
[----:B------:R-:W-:Y:S01]  /*08f0*/  IABS R20, R17 ;  /* 0x0000001100147213 */ /* 0x000fe20000000000 */
[----:B------:R-:W-:-:S03]  /*0900*/  IMAD.HI.U32 R9, R11, R9, R10 ;  /* 0x000000090b097227 */ /* 0x000fc600078e000a */
[----:B------:R-:W-:Y:S01]  /*0910*/  IABS R24, R19 ;  /* 0x0000001300187213 */ /* 0x000fe20000000000 */
[----:B------:R-:W-:Y:S02]  /*0920*/  VIADD R11, R8, 0x1c ;  /* 0x0000001c080b7836 */ /* 0x000fe40000000000 */
[----:B------:R-:W-:Y:S02]  /*0930*/  @!P0 IMAD.IADD R15, R15, 0x1, -R18 ;  /* 0x000000010f0f8824 */ /* 0x000fe400078e0a12 */
[----:B------:R-:W-:Y:S01]  /*0940*/  IMAD.HI.U32 R10, R9, R14, RZ ;  /* 0x0000000e090a7227 */ /* 0x000fe200078e00ff */
[----:B------:R-:W-:Y:S02]  /*0950*/  IABS R16, R11 ;  /* 0x0000000b00107213 */ /* 0x000fe40000000000 */
[----:B------:R-:W-:Y:S01]  /*0960*/  ISETP.GT.U32.AND P0, PT, R18, R15, PT ;  /* 0x0000000f1200720c */ /* 0x000fe20003f04070 */
[----:B------:R-:W-:Y:S01]  /*0970*/  IMAD.MOV R10, RZ, RZ, -R10 ;  /* 0x000000ffff0a7224 */ /* 0x000fe200078e0a0a */
[----:B------:R-:W-:Y:S01]  /*0980*/  ISETP.GE.AND P5, PT, R11, RZ, PT ;  /* 0x000000ff0b00720c */ /* 0x000fe20003fa6270 */
[----:B------:R-:W-:-:S04]  /*0990*/  IMAD.HI.U32 R6, R9, R16, RZ ;  /* 0x0000001009067227 */ /* 0x000fc800078e00ff */
[C---:B------:R-:W-:Y:S02]  /*09a0*/  IMAD R10, R7.reuse, R10, R14 ;  /* 0x0000000a070a7224 */ /* 0x040fe400078e020e */
[----:B------:R-:W-:Y:S02]  /*09b0*/  VIADD R14, R8, 0x18 ;  /* 0x00000018080e7836 */ /* 0x000fe40000000000 */
[----:B------:R-:W-:Y:S01]  /*09c0*/  IMAD.MOV R6, RZ, RZ, -R6 ;  /* 0x000000ffff067224 */ /* 0x000fe200078e0a06 */
[----:B------:R-:W-:Y:S01]  /*09d0*/  ISETP.GT.U32.AND P6, PT, R7, R10, PT ;  /* 0x0000000a0700720c */ /* 0x000fe20003fc4070 */
[----:B------:R-:W-:Y:S01]  /*09e0*/  @!P0 IMAD.IADD R15, R15, 0x1, -R18 ;  /* 0x000000010f0f8824 */ /* 0x000fe200078e0a12 */
[----:B------:R-:W-:Y:S01]  /*09f0*/  ISETP.GE.AND P1, PT, R14, RZ, PT ;  /* 0x000000ff0e00720c */ /* 0x000fe20003f26270 */
[----:B------:R-:W-:Y:S01]  /*0a00*/  VIADD R11, R8, 0x1a ;  /* 0x0000001a080b7836 */ /* 0x000fe20000000000 */
[----:B------:R-:W-:Y:S01]  /*0a10*/  IABS R18, R14 ;  /* 0x0000000e00127213 */ /* 0x000fe20000000000 */
[----:B------:R-:W-:Y:S01]  /*0a20*/  IMAD R14, R7, R6, R16 ;  /* 0x00000006070e7224 */ /* 0x000fe200078e0210 */
[----:B------:R-:W-:Y:S01]  /*0a30*/  ISETP.NE.AND P0, PT, R12, RZ, PT ;  /* 0x000000ff0c00720c */ /* 0x000fe20003f05270 */
[----:B------:R-:W-:Y:S01]  /*0a40*/  IMAD.MOV.U32 R6, RZ, RZ, R15 ;  /* 0x000000ffff067224 */ /* 0x000fe200078e000f */
[----:B------:R-:W-:Y:S01]  /*0a50*/  ISETP.GE.AND P2, PT, R11, RZ, PT ;  /* 0x000000ff0b00720c */ /* 0x000fe20003f46270 */
[----:B------:R-:W-:Y:S01]  /*0a60*/  IMAD.HI.U32 R15, R9, R18, RZ ;  /* 0x00000012090f7227 */ /* 0x000fe200078e00ff */
[----:B------:R-:W-:-:S03]  /*0a70*/  IABS R11, R11 ;  /* 0x0000000b000b7213 */ /* 0x000fc60000000000 */
[----:B------:R-:W-:Y:S01]  /*0a80*/  @!P4 IMAD.MOV R6, RZ, RZ, -R6 ;  /* 0x000000ffff06c224 */ /* 0x000fe200078e0a06 */
[C---:B------:R-:W-:Y:S01]  /*0a90*/  ISETP.GT.U32.AND P4, PT, R7.reuse, R14, PT ;  /* 0x0000000e0700720c */ /* 0x040fe20003f84070 */
[----:B------:R-:W-:Y:S02]  /*0aa0*/  @!P6 IMAD.IADD R10, R10, 0x1, -R7 ;  /* 0x000000010a0ae824 */ /* 0x000fe400078e0a07 */
[----:B------:R-:W-:Y:S02]  /*0ab0*/  IMAD.MOV.U32 R16, RZ, RZ, R11 ;  /* 0x000000ffff107224 */ /* 0x000fe400078e000b */
[----:B------:R-:W-:Y:S01]  /*0ac0*/  @!P0 LOP3.LUT R6, RZ, R12, RZ, 0x33, !PT ;  /* 0x0000000cff068212 */ /* 0x000fe200078e33ff */
[----:B------:R-:W-:Y:S01]  /*0ad0*/  IMAD.MOV R15, RZ, RZ, -R15 ;  /* 0x000000ffff0f7224 */ /* 0x000fe200078e0a0f */
[----:B------:R-:W-:Y:S01]  /*0ae0*/  ISETP.GT.U32.AND P6, PT, R7, R10, PT ;  /* 0x0000000a0700720c */ /* 0x000fe20003fc4070 */
[----:B------:R-:W-:Y:S01]  /*0af0*/  IMAD.HI.U32 R11, R9, R16, RZ ;  /* 0x00000010090b7227 */ /* 0x000fe200078e00ff */
[----:B------:R-:W-:-:S03]  /*0b00*/  ISETP.GE.AND P0, PT, R17, RZ, PT ;  /* 0x000000ff1100720c */ /* 0x000fc60003f06270 */
[----:B------:R-:W-:Y:S02]  /*0b10*/  IMAD.MOV R11, RZ, RZ, -R11 ;  /* 0x000000ffff0b7224 */ /* 0x000fe400078e0a0b */
[--C-:B------:R-:W-:Y:S02]  /*0b20*/  @!P4 IMAD.IADD R14, R14, 0x1, -R7.reuse ;  /* 0x000000010e0ec824 */ /* 0x100fe400078e0a07 */
[C---:B------:R-:W-:Y:S02]  /*0b30*/  IMAD R12, R7.reuse, R11, R16 ;  /* 0x0000000b070c7224 */ /* 0x040fe400078e0210 */
[C---:B------:R-:W-:Y:S01]  /*0b40*/  IMAD R16, R7.reuse, R15, R18 ;  /* 0x0000000f07107224 */ /* 0x040fe200078e0212 */
[C---:B------:R-:W-:Y:S01]  /*0b50*/  ISETP.GT.U32.AND P4, PT, R7.reuse, R14, PT ;  /* 0x0000000e0700720c */ /* 0x040fe20003f84070 */
[----:B------:R-:W-:Y:S01]  /*0b60*/  @!P6 IMAD.IADD R10, R10, 0x1, -R7 ;  /* 0x000000010a0ae824 */ /* 0x000fe200078e0a07 */
[----:B------:R-:W-:Y:S01]  /*0b70*/  ISETP.GT.U32.AND P6, PT, R7, R12, PT ;  /* 0x0000000c0700720c */ /* 0x000fe20003fc4070 */
[----:B------:R-:W-:-:S02]  /*0b80*/  VIADD R17, R8, 0x14 ;  /* 0x0000001408117836 */ /* 0x000fc40000000000 */
[----:B------:R-:W-:-:S03]  /*0b90*/  IMAD.HI.U32 R11, R9, R20, RZ ;  /* 0x00000014090b7227 */ /* 0x000fc600078e00ff */
[----:B------:R-:W-:Y:S01]  /*0ba0*/  IABS R22, R17 ;  /* 0x0000001100167213 */ /* 0x000fe20000000000 */
[----:B------:R-:W-:Y:S02]  /*0bb0*/  IMAD.MOV R11, RZ, RZ, -R11 ;  /* 0x000000ffff0b7224 */ /* 0x000fe400078e0a0b */
[----:B------:R-:W-:Y:S02]  /*0bc0*/  VIADD R21, R8, 0x10 ;  /* 0x0000001008157836 */ /* 0x000fe40000000000 */
[--C-:B------:R-:W-:Y:S01]  /*0bd0*/  @!P4 IMAD.IADD R14, R14, 0x1, -R7.reuse ;  /* 0x000000010e0ec824 */ /* 0x100fe200078e0a07 */
[C---:B------:R-:W-:Y:S01]  /*0be0*/  ISETP.GT.U32.AND P4, PT, R7.reuse, R16, PT ;  /* 0x000000100700720c */ /* 0x040fe20003f84070 */
[----:B------:R-:W-:Y:S01]  /*0bf0*/  @!P6 IMAD.IADD R12, R12, 0x1, -R7 ;  /* 0x000000010c0ce824 */ /* 0x000fe200078e0a07 */
[----:B------:R-:W-:Y:S01]  /*0c00*/  IABS R26, R21 ;  /* 0x00000015001a7213 */ /* 0x000fe20000000000 */
[----:B------:R-:W-:Y:S02]  /*0c10*/  IMAD R18, R7, R11, R20 ;  /* 0x0000000b07127224 */ /* 0x000fe400078e0214 */
[----:B------:R-:W-:Y:S01]  /*0c20*/  IMAD.HI.U32 R11, R9, R22, RZ ;  /* 0x00000016090b7227 */ /* 0x000fe200078e00ff */
[----:B------:R-:W-:-:S03]  /*0c30*/  ISETP.GT.U32.AND P6, PT, R7, R12, PT ;  /* 0x0000000c0700720c */ /* 0x000fc60003fc4070 */
[----:B------:R-:W-:-:S04]  /*0c40*/  IMAD.HI.U32 R15, R9, R24, RZ ;  /* 0x00000018090f7227 */ /* 0x000fc800078e00ff */
[----:B------:R-:W-:Y:S02]  /*0c50*/  @!P4 IMAD.IADD R16, R16, 0x1, -R7 ;  /* 0x000000011010c824 */ /* 0x000fe400078e0a07 */
[----:B------:R-:W-:Y:S02]  /*0c60*/  IMAD.MOV R20, RZ, RZ, -R11 ;  /* 0x000000ffff147224 */ /* 0x000fe400078e0a0b */
[----:B------:R-:W-:Y:S01]  /*0c70*/  VIADD R23, R8, 0xe ;  /* 0x0000000e08177836 */ /* 0x000fe20000000000 */
[C---:B------:R-:W-:Y:S01]  /*0c80*/  ISETP.GT.U32.AND P4, PT, R7.reuse, R16, PT ;  /* 0x000000100700720c */ /* 0x040fe20003f84070 */
[----:B------:R-:W-:Y:S01]  /*0c90*/  @!P6 IMAD.IADD R12, R12, 0x1, -R7 ;  /* 0x000000010c0ce824 */ /* 0x000fe200078e0a07 */
[C---:B------:R-:W-:Y:S01]  /*0ca0*/  ISETP.GT.U32.AND P6, PT, R7.reuse, R18, PT ;  /* 0x000000120700720c */ /* 0x040fe20003fc4070 */
[----:B------:R-:W-:Y:S01]  /*0cb0*/  IMAD.MOV R15, RZ, RZ, -R15 ;  /* 0x000000ffff0f7224 */ /* 0x000fe200078e0a0f */
[----:B------:R-:W-:Y:S01]  /*0cc0*/  IABS R28, R23 ;  /* 0x00000017001c7213 */ /* 0x000fe20000000000 */
[----:B------:R-:W-:-:S02]  /*0cd0*/  IMAD R20, R7, R20, R22 ;  /* 0x0000001407147224 */ /* 0x000fc400078e0216 */
[----:B------:R-:W-:Y:S02]  /*0ce0*/  IMAD R22, R7, R15, R24 ;  /* 0x0000000f07167224 */ /* 0x000fe400078e0218 */
[----:B------:R-:W-:-:S04]  /*0cf0*/  IMAD.HI.U32 R11, R9, R26, RZ ;  /* 0x0000001a090b7227 */ /* 0x000fc800078e00ff */
[--C-:B------:R-:W-:Y:S01]  /*0d00*/  @!P4 IMAD.IADD R16, R16, 0x1, -R7.reuse ;  /* 0x000000011010c824 */ /* 0x100fe200078e0a07 */
[C---:B------:R-:W-:Y:S01]  /*0d10*/  ISETP.GT.U32.AND P4, PT, R7.reuse, R20, PT ;  /* 0x000000140700720c */ /* 0x040fe20003f84070 */
[----:B------:R-:W-:Y:S01]  /*0d20*/  @!P6 IMAD.IADD R18, R18, 0x1, -R7 ;  /* 0x000000011212e824 */ /* 0x000fe200078e0a07 */
[----:B------:R-:W-:Y:S01]  /*0d30*/  ISETP.GT.U32.AND P6, PT, R7, R22, PT ;  /* 0x000000160700720c */ /* 0x000fe20003fc4070 */
[----:B------:R-:W-:Y:S02]  /*0d40*/  IMAD.MOV R24, RZ, RZ, -R11 ;  /* 0x000000ffff187224 */ /* 0x000fe400078e0a0b */
[----:B------:R-:W-:-:S04]  /*0d50*/  IMAD.HI.U32 R11, R9, R28, RZ ;  /* 0x0000001c090b7227 */ /* 0x000fc800078e00ff */
[C---:B------:R-:W-:Y:S02]  /*0d60*/  VIADD R25, R8.reuse, 0xc ;  /* 0x0000000c08197836 */ /* 0x040fe40000000000 */
[C---:B------:R-:W-:Y:S02]  /*0d70*/  IMAD R24, R7.reuse, R24, R26 ;  /* 0x0000001807187224 */ /* 0x040fe400078e021a */
[----:B------:R-:W-:Y:S01]  /*0d80*/  IMAD.MOV R11, RZ, RZ, -R11 ;  /* 0x000000ffff0b7224 */ /* 0x000fe200078e0a0b */
[----:B------:R-:W-:Y:S01]  /*0d90*/  IABS R30, R25 ;  /* 0x00000019001e7213 */ /* 0x000fe20000000000 */
[----:B------:R-:W-:Y:S02]  /*0da0*/  VIADD R27, R8, 0xa ;  /* 0x0000000a081b7836 */ /* 0x000fe40000000000 */
[C---:B------:R-:W-:Y:S02]  /*0db0*/  IMAD R26, R7.reuse, R11, R28 ;  /* 0x0000000b071a7224 */ /* 0x040fe400078e021c */
[--C-:B------:R-:W-:Y:S01]  /*0dc0*/  @!P4 IMAD.IADD R20, R20, 0x1, -R7.reuse ;  /* 0x000000011414c824 */ /* 0x100fe200078e0a07 */
[C---:B------:R-:W-:Y:S01]  /*0dd0*/  ISETP.GT.U32.AND P4, PT, R7.reuse, R24, PT ;  /* 0x000000180700720c */ /* 0x040fe20003f84070 */
[----:B------:R-:W-:Y:S01]  /*0de0*/  @!P6 IMAD.IADD R22, R22, 0x1, -R7 ;  /* 0x000000011616e824 */ /* 0x000fe200078e0a07 */
[----:B------:R-:W-:Y:S01]  /*0df0*/  IABS R32, R27 ;  /* 0x0000001b00207213 */ /* 0x000fe20000000000 */
[----:B------:R-:W-:Y:S01]  /*0e00*/  VIADD R29, R8, 0x8 ;  /* 0x00000008081d7836 */ /* 0x000fe20000000000 */
[----:B------:R-:W-:Y:S01]  /*0e10*/  ISETP.GT.U32.AND P6, PT, R7, R26, PT ;  /* 0x0000001a0700720c */ /* 0x000fe20003fc4070 */
[----:B------:R-:W-:-:S03]  /*0e20*/  IMAD.HI.U32 R11, R9, R30, RZ ;  /* 0x0000001e090b7227 */ /* 0x000fc600078e00ff */
[----:B------:R-:W-:Y:S01]  /*0e30*/  IABS R34, R29 ;  /* 0x0000001d00227213 */ /* 0x000fe20000000000 */
[----:B------:R-:W-:Y:S02]  /*0e40*/  IMAD.MOV R28, RZ, RZ, -R11 ;  /* 0x000000ffff1c7224 */ /* 0x000fe400078e0a0b */
[----:B------:R-:W-:Y:S02]  /*0e50*/  VIADD R31, R8, 0x6 ;  /* 0x00000006081f7836 */ /* 0x000fe40000000000 */
[----:B------:R-:W-:-:S03]  /*0e60*/  IMAD.HI.U32 R11, R9, R32, RZ ;  /* 0x00000020090b7227 */ /* 0x000fc600078e00ff */
[----:B------:R-:W-:Y:S01]  /*0e70*/  IABS R36, R31 ;  /* 0x0000001f00247213 */ /* 0x000fe20000000000 */
[C---:B------:R-:W-:Y:S02]  /*0e80*/  IMAD R28, R7.reuse, R28, R30 ;  /* 0x0000001c071c7224 */ /* 0x040fe400078e021e */
[----:B------:R-:W-:Y:S02]  /*0e90*/  IMAD.MOV R30, RZ, RZ, -R11 ;  /* 0x000000ffff1e7224 */ /* 0x000fe400078e0a0b */
[----:B------:R-:W-:Y:S01]  /*0ea0*/  @!P4 IMAD.IADD R24, R24, 0x1, -R7 ;  /* 0x000000011818c824 */ /* 0x000fe200078e0a07 */
[----:B------:R-:W-:Y:S01]  /*0eb0*/  ISETP.GT.U32.AND P4, PT, R7, R20, PT ;  /* 0x000000140700720c */ /* 0x000fe20003f84070 */
[----:B------:R-:W-:-:S04]  /*0ec0*/  IMAD.HI.U32 R11, R9, R34, RZ ;  /* 0x00000022090b7227 */ /* 0x000fc800078e00ff */
[C---:B------:R-:W-:Y:S02]  /*0ed0*/  IMAD R30, R7.reuse, R30, R32 ;  /* 0x0000001e071e7224 */ /* 0x040fe400078e0220 */
[----:B------:R-:W-:Y:S01]  /*0ee0*/  @!P6 IMAD.IADD R26, R26, 0x1, -R7 ;  /* 0x000000011a1ae824 */ /* 0x000fe200078e0a07 */
[C---:B------:R-:W-:Y:S01]  /*0ef0*/  ISETP.GT.U32.AND P6, PT, R7.reuse, R24, PT ;  /* 0x000000180700720c */ /* 0x040fe20003fc4070 */
[----:B------:R-:W-:Y:S02]  /*0f00*/  IMAD.MOV R32, RZ, RZ, -R11 ;  /* 0x000000ffff207224 */ /* 0x000fe400078e0a0b */
[----:B------:R-:W-:Y:S01]  /*0f10*/  @!P5 IMAD.MOV R14, RZ, RZ, -R14 ;  /* 0x000000ffff0ed224 */ /* 0x000fe200078e0a0e */
[----:B------:R-:W-:Y:S01]  /*0f20*/  ISETP.GT.U32.AND P5, PT, R7, R22, PT ;  /* 0x000000160700720c */ /* 0x000fe20003fa4070 */
[----:B------:R-:W-:-:S04]  /*0f30*/  IMAD.HI.U32 R11, R9, R36, RZ ;  /* 0x00000024090b7227 */ /* 0x000fc800078e00ff */
[----:B------:R-:W-:Y:S02]  /*0f40*/  IMAD.MOV R11, RZ, RZ, -R11 ;  /* 0x000000ffff0b7224 */ /* 0x000fe400078e0a0b */
[----:B------:R-:W-:Y:S01]  /*0f50*/  @!P2 IMAD.MOV R12, RZ, RZ, -R12 ;  /* 0x000000ffff0ca224 */ /* 0x000fe200078e0a0c */
[C---:B------:R-:W-:Y:S01]  /*0f60*/  ISETP.GT.U32.AND P2, PT, R7.reuse, R26, PT ;  /* 0x0000001a0700720c */ /* 0x040fe20003f44070 */
[C---:B------:R-:W-:Y:S02]  /*0f70*/  IMAD R32, R7.reuse, R32, R34 ;  /* 0x0000002007207224 */ /* 0x040fe400078e0222 */
[C---:B------:R-:W-:Y:S02]  /*0f80*/  IMAD R34, R7.reuse, R11, R36 ;  /* 0x0000000b07227224 */ /* 0x040fe400078e0224 */
[----:B------:R-:W-:Y:S01]  /*0f90*/  @!P3 IMAD.MOV R10, RZ, RZ, -R10 ;  /* 0x000000ffff0ab224 */ /* 0x000fe200078e0a0a */
[C---:B------:R-:W-:Y:S01]  /*0fa0*/  ISETP.GT.U32.AND P3, PT, R7.reuse, R18, PT ;  /* 0x000000120700720c */ /* 0x040fe20003f64070 */
[--C-:B------:R-:W-:Y:S01]  /*0fb0*/  @!P6 IMAD.IADD R24, R24, 0x1, -R7.reuse ;  /* 0x000000011818e824 */ /* 0x100fe200078e0a07 */
[C---:B------:R-:W-:Y:S01]  /*0fc0*/  ISETP.GT.U32.AND P6, PT, R7.reuse, R34, PT ;  /* 0x000000220700720c */ /* 0x040fe20003fc4070 */
[----:B------:R-:W-:Y:S01]  /*0fd0*/  @!P5 IMAD.IADD R22, R22, 0x1, -R7 ;  /* 0x000000011616d824 */ /* 0x000fe200078e0a07 */
[----:B------:R-:W-:Y:S01]  /*0fe0*/  ISETP.GT.U32.AND P5, PT, R7, R32, PT ;  /* 0x000000200700720c */ /* 0x000fe20003fa4070 */
[----:B------:R-:W-:-:S04]  /*0ff0*/  IMAD.HI.U32 R15, R9, R38, RZ ;  /* 0x00000026090f7227 */ /* 0x000fc800078e00ff */
[----:B------:R-:W-:Y:S02]  /*1000*/  VIADD R33, R8, 0x4 ;  /* 0x0000000408217836 */ /* 0x000fe40000000000 */
[----:B------:R-:W-:Y:S01]  /*1010*/  @!P2 IMAD.IADD R26, R26, 0x1, -R7 ;  /* 0x000000011a1aa824 */ /* 0x000fe200078e0a07 */
[----:B------:R-:W-:Y:S01]  /*1020*/  ISETP.GE.AND P2, PT, R17, RZ, PT ;  /* 0x000000ff1100720c */ /* 0x000fe20003f46270 */
[----:B------:R-:W-:Y:S01]  /*1030*/  IMAD.MOV R15, RZ, RZ, -R15 ;  /* 0x000000ffff0f7224 */ /* 0x000fe200078e0a0f */
[----:B------:R-:W-:Y:S01]  /*1040*/  IABS R36, R33 ;  /* 0x0000002100247213 */ /* 0x000fe20000000000 */
[----:B------:R-:W-:Y:S01]  /*1050*/  @!P3 IMAD.IADD R18, R18, 0x1, -R7 ;  /* 0x000000011212b824 */ /* 0x000fe200078e0a07 */
[C---:B------:R-:W-:Y:S01]  /*1060*/  ISETP.GT.U32.AND P3, PT, R7.reuse, R28, PT ;  /* 0x0000001c0700720c */ /* 0x040fe20003f64070 */
[----:B------:R-:W-:Y:S02]  /*1070*/  IMAD R38, R7, R15, R38 ;  /* 0x0000000f07267224 */ /* 0x000fe400078e0226 */
[----:B------:R-:W-:-:S02]  /*1080*/  VIADD R15, R8, 0x2 ;  /* 0x00000002080f7836 */ /* 0x000fc40000000000 */
[--C-:B------:R-:W-:Y:S01]  /*1090*/  @!P6 IMAD.IADD R34, R34, 0x1, -R7.reuse ;  /* 0x000000012222e824 */ /* 0x100fe200078e0a07 */
[----:B------:R-:W-:Y:S01]  /*10a0*/  ISETP.GE.AND P6, PT, R23, RZ, PT ;  /* 0x000000ff1700720c */ /* 0x000fe20003fc6270 */
[----:B------:R-:W-:Y:S01]  /*10b0*/  @!P5 IMAD.IADD R32, R32, 0x1, -R7 ;  /* 0x000000012020d824 */ /* 0x000fe200078e0a07 */
[----:B------:R-:W-:Y:S01]  /*10c0*/  ISETP.GE.AND P5, PT, R21, RZ, PT ;  /* 0x000000ff1500720c */ /* 0x000fe20003fa6270 */
[----:B------:R-:W-:Y:S01]  /*10d0*/  IMAD.HI.U32 R11, R9, R36, RZ ;  /* 0x00000024090b7227 */ /* 0x000fe200078e00ff */
[----:B------:R-:W-:-:S03]  /*10e0*/  IABS R40, R15 ;  /* 0x0000000f00287213 */ /* 0x000fc60000000000 */
[----:B------:R-:W-:Y:S01]  /*10f0*/  @!P4 IMAD.IADD R20, R20, 0x1, -R7 ;  /* 0x000000011414c824 */ /* 0x000fe200078e0a07 */
[C---:B------:R-:W-:Y:S01]  /*1100*/  ISETP.GT.U32.AND P4, PT, R7.reuse, R30, PT ;  /* 0x0000001e0700720c */ /* 0x040fe20003f84070 */
[----:B------:R-:W-:Y:S02]  /*1110*/  IMAD.MOV R11, RZ, RZ, -R11 ;  /* 0x000000ffff0b7224 */ /* 0x000fe400078e0a0b */
[----:B------:R-:W-:Y:S01]  /*1120*/  @!P2 IMAD.MOV R20, RZ, RZ, -R20 ;  /* 0x000000ffff14a224 */ /* 0x000fe200078e0a14 */
[----:B------:R-:W-:Y:S01]  /*1130*/  ISETP.GT.U32.AND P2, PT, R7, R32, PT ;  /* 0x000000200700720c */ /* 0x000fe20003f44070 */
[----:B------:R-:W-:-:S04]  /*1140*/  IMAD.HI.U32 R9, R9, R40, RZ ;  /* 0x0000002809097227 */ /* 0x000fc800078e00ff */
[C---:B------:R-:W-:Y:S02]  /*1150*/  IMAD R36, R7.reuse, R11, R36 ;  /* 0x0000000b07247224 */ /* 0x040fe400078e0224 */
[----:B------:R-:W-:Y:S02]  /*1160*/  IMAD.MOV R9, RZ, RZ, -R9 ;  /* 0x000000ffff097224 */ /* 0x000fe400078e0a09 */
[----:B------:R-:W-:Y:S01]  /*1170*/  @!P3 IMAD.IADD R28, R28, 0x1, -R7 ;  /* 0x000000011c1cb824 */ /* 0x000fe200078e0a07 */
[C---:B------:R-:W-:Y:S01]  /*1180*/  ISETP.GT.U32.AND P3, PT, R7.reuse, R38, PT ;  /* 0x000000260700720c */ /* 0x040fe20003f64070 */
[----:B------:R-:W-:Y:S01]  /*1190*/  @!P6 IMAD.MOV R26, RZ, RZ, -R26 ;  /* 0x000000ffff1ae224 */ /* 0x000fe200078e0a1a */
[C---:B------:R-:W-:Y:S01]  /*11a0*/  ISETP.GT.U32.AND P6, PT, R7.reuse, R36, PT ;  /* 0x000000240700720c */ /* 0x040fe20003fc4070 */
[----:B------:R-:W-:Y:S01]  /*11b0*/  @!P5 IMAD.MOV R24, RZ, RZ, -R24 ;  /* 0x000000ffff18d224 */ /* 0x000fe200078e0a18 */
[----:B------:R-:W-:Y:S01]  /*11c0*/  ISETP.GE.AND P5, PT, R8, RZ, PT ;  /* 0x000000ff0800720c */ /* 0x000fe20003fa6270 */
[----:B------:R-:W-:-:S02]  /*11d0*/  IMAD R8, R7, R9, R40 ;  /* 0x0000000907087224 */ /* 0x000fc400078e0228 */
[--C-:B------:R-:W-:Y:S01]  /*11e0*/  @!P4 IMAD.IADD R30, R30, 0x1, -R7.reuse ;  /* 0x000000011e1ec824 */ /* 0x100fe200078e0a07 */
[----:B------:R-:W-:Y:S01]  /*11f0*/  ISETP.GE.AND P4, PT, R19, RZ, PT ;  /* 0x000000ff1300720c */ /* 0x000fe20003f86270 */
[----:B------:R-:W-:Y:S01]  /*1200*/  @!P1 IMAD.MOV R16, RZ, RZ, -R16 ;  /* 0x000000ffff109224 */ /* 0x000fe200078e0a10 */
[C---:B------:R-:W-:Y:S01]  /*1210*/  ISETP.GT.U32.AND P1, PT, R7.reuse, R28, PT ;  /* 0x0000001c0700720c */ /* 0x040fe20003f24070 */
[--C-:B------:R-:W-:Y:S01]  /*1220*/  @!P2 IMAD.IADD R32, R32, 0x1, -R7.reuse ;  /* 0x000000012020a824 */ /* 0x100fe200078e0a07 */
[C---:B------:R-:W-:Y:S01]  /*1230*/  ISETP.GT.U32.AND P2, PT, R7.reuse, R8, PT ;  /* 0x000000080700720c */ /* 0x040fe20003f44070 */
[--C-:B------:R-:W-:Y:S01]  /*1240*/  @!P3 IMAD.IADD R38, R38, 0x1, -R7.reuse ;  /* 0x000000012626b824 */ /* 0x100fe200078e0a07 */
[C---:B------:R-:W-:Y:S01]  /*1250*/  ISETP.GT.U32.AND P3, PT, R7.reuse, R34, PT ;  /* 0x000000220700720c */ /* 0x040fe20003f64070 */
[--C-:B------:R-:W-:Y:S02]  /*1260*/  @!P6 IMAD.IADD R36, R36, 0x1, -R7.reuse ;  /* 0x000000012424e824 */ /* 0x100fe400078e0a07 */
[----:B------:R-:W-:Y:S01]  /*1270*/  @!P0 IMAD.MOV R18, RZ, RZ, -R18 ;  /* 0x000000ffff128224 */ /* 0x000fe200078e0a12 */
[C---:B------:R-:W-:Y:S01]  /*1280*/  ISETP.GT.U32.AND P0, PT, R7.reuse, R30, PT ;  /* 0x0000001e0700720c */ /* 0x040fe20003f04070 */
[----:B------:R-:W-:Y:S01]  /*1290*/  IMAD.SHL.U32 R9, R0, 0x20, RZ ;  /* 0x0000002000097824 */ /* 0x000fe200078e00ff */
[C---:B------:R-:W-:Y:S01]  /*12a0*/  ISETP.GT.U32.AND P6, PT, R7.reuse, R36, PT ;  /* 0x000000240700720c */ /* 0x040fe20003fc4070 */
[----:B------:R-:W-:Y:S01]  /*12b0*/  @!P4 IMAD.MOV R22, RZ, RZ, -R22 ;  /* 0x000000ffff16c224 */ /* 0x000fe200078e0a16 */
[----:B------:R-:W-:Y:S01]  /*12c0*/  ISETP.GT.U32.AND P4, PT, R7, R38, PT ;  /* 0x000000260700720c */ /* 0x000fe20003f84070 */
[--C-:B------:R-:W-:Y:S01]  /*12d0*/  @!P1 IMAD.IADD R28, R28, 0x1, -R7.reuse ;  /* 0x000000011c1c9824 */ /* 0x100fe200078e0a07 */
[----:B------:R-:W-:Y:S01]  /*12e0*/  ISETP.GE.AND P1, PT, R25, RZ, PT ;  /* 0x000000ff1900720c */ /* 0x000fe20003f26270 */
[--C-:B------:R-:W-:Y:S01]  /*12f0*/  @!P2 IMAD.IADD R8, R8, 0x1, -R7.reuse ;  /* 0x000000010808a824 */ /* 0x100fe200078e0a07 */
[----:B------:R-:W-:Y:S01]  /*1300*/  LOP3.LUT R9, R9, 0x260, RZ, 0xc0, !PT ;  /* 0x0000026009097812 */ /* 0x000fe200078ec0ff */
[--C-:B------:R-:W-:Y:S01]  /*1310*/  @!P3 IMAD.IADD R34, R34, 0x1, -R7.reuse ;  /* 0x000000012222b824 */ /* 0x100fe200078e0a07 */
[----:B------:R-:W-:Y:S01]  /*1320*/  ISETP.GE.AND P3, PT, R29, RZ, PT ;  /* 0x000000ff1d00720c */ /* 0x000fe20003f66270 */
[----:B--2---:R-:W-:Y:S01]  /*1330*/  IMAD R59, R6, UR11, RZ ;  /* 0x0000000b063b7c24 */ /* 0x004fe2000f8e02ff */
[----:B------:R-:W-:Y:S01]  /*1340*/  ISETP.GT.U32.AND P2, PT, R7, R8, PT ;  /* 0x000000080700720c */ /* 0x000fe20003f44070 */
[--C-:B------:R-:W-:Y:S01]  /*1350*/  @!P0 IMAD.IADD R30, R30, 0x1, -R7.reuse ;  /* 0x000000011e1e8824 */ /* 0x100fe200078e0a07 */
[----:B------:R-:W-:Y:S01]  /*1360*/  ISETP.GE.AND P0, PT, R27, RZ, PT ;  /* 0x000000ff1b00720c */ /* 0x000fe20003f06270 */
[--C-:B------:R-:W-:Y:S01]  /*1370*/  @!P6 IMAD.IADD R36, R36, 0x1, -R7.reuse ;  /* 0x000000012424e824 */ /* 0x100fe200078e0a07 */
[----:B------:R-:W-:Y:S01]  /*1380*/  ISETP.GE.AND P6, PT, R15, RZ, PT ;  /* 0x000000ff0f00720c */ /* 0x000fe20003fc6270 */
[----:B------:R-:W-:Y:S01]  /*1390*/  @!P4 IMAD.IADD R38, R38, 0x1, -R7 ;  /* 0x000000012626c824 */ /* 0x000fe200078e0a07 */
[----:B------:R-:W-:Y:S01]  /*13a0*/  ISETP.GE.AND P4, PT, R31, RZ, PT ;  /* 0x000000ff1f00720c */ /* 0x000fe20003f86270 */
[----:B------:R-:W-:Y:S01]  /*13b0*/  @!P1 IMAD.MOV R28, RZ, RZ, -R28 ;  /* 0x000000ffff1c9224 */ /* 0x000fe200078e0a1c */
[----:B------:R-:W-:Y:S01]  /*13c0*/  ISETP.GE.AND P1, PT, R33, RZ, PT ;  /* 0x000000ff2100720c */ /* 0x000fe20003f26270 */
[----:B------:R-:W-:Y:S01]  /*13d0*/  VIADD R40, R9, UR5 ;  /* 0x0000000509287c36 */ /* 0x000fe20008000000 */
[----:B------:R-:W-:Y:S01]  /*13e0*/  SHF.R.S32.HI R9, RZ, 0x2, R0 ;  /* 0x00000002ff097819 */ /* 0x000fe20000011400 */
[----:B------:R-:W-:-:S02]  /*13f0*/  @!P3 IMAD.MOV R32, RZ, RZ, -R32 ;  /* 0x000000ffff20b224 */ /* 0x000fc400078e0a20 */
[----:B------:R-:W-:Y:S01]  /*1400*/  @!P2 IMAD.IADD R8, R8, 0x1, -R7 ;  /* 0x000000010808a824 */ /* 0x000fe200078e0a07 */
[----:B------:R-:W-:Y:S01]  /*1410*/  ISETP.NE.AND P2, PT, R13, RZ, PT ;  /* 0x000000ff0d00720c */ /* 0x000fe20003f45270 */
[----:B------:R-:W-:Y:S01]  /*1420*/  @!P0 IMAD.MOV R30, RZ, RZ, -R30 ;  /* 0x000000ffff1e8224 */ /* 0x000fe200078e0a1e */
[----:B------:R-:W-:Y:S01]  /*1430*/  LOP3.LUT R13, RZ, R13, RZ, 0x33, !PT ;  /* 0x0000000dff0d7212 */ /* 0x000fe200078e33ff */
[----:B------:R-:W-:Y:S01]  /*1440*/  @!P6 IMAD.MOV R8, RZ, RZ, -R8 ;  /* 0x000000ffff08e224 */ /* 0x000fe200078e0a08 */
[----:B------:R-:W1:Y:S01]  /*1450*/  LDC R7, c[0x0][0x3a8] ;  /* 0x0000ea00ff077b82 */ /* 0x000e620000000800 */
[----:B------:R-:W-:Y:S01]  /*1460*/  @!P4 IMAD.MOV R34, RZ, RZ, -R34 ;  /* 0x000000ffff22c224 */ /* 0x000fe200078e0a22 */
[C---:B------:R-:W-:Y:S01]  /*1470*/  SEL R10, R13.reuse, R10, !P2 ;  /* 0x0000000a0d0a7207 */ /* 0x040fe20005000000 */
[----:B------:R-:W-:Y:S01]  /*1480*/  @!P1 IMAD.MOV R36, RZ, RZ, -R36 ;  /* 0x000000ffff249224 */ /* 0x000fe200078e0a24 */
[----:B------:R-:W-:Y:S01]  /*1490*/  SEL R14, R13, R14, !P2 ;  /* 0x0000000e0d0e7207 */ /* 0x000fe20005000000 */
[----:B------:R-:W-:Y:S01]  /*14a0*/  @!P5 IMAD.MOV R38, RZ, RZ, -R38 ;  /* 0x000000ffff26d224 */ /* 0x000fe200078e0a26 */
[----:B------:R-:W-:Y:S01]  /*14b0*/  SGXT R9, R9, 0x1 ;  /* 0x000000010909781a */ /* 0x000fe20000000200 */
[----:B------:R-:W-:Y:S01]  /*14c0*/  IMAD R44, R5, 0x8, R40 ;  /* 0x00000008052c7824 */ /* 0x000fe200078e0228 */
[C---:B------:R-:W-:Y:S01]  /*14d0*/  SEL R12, R13.reuse, R12, !P2 ;  /* 0x0000000c0d0c7207 */ /* 0x040fe20005000000 */
[----:B0-----:R-:W-:Y:S01]  /*14e0*/  IMAD R10, R10, UR6, RZ ;  /* 0x000000060a0a7c24 */ /* 0x001fe2000f8e02ff */
[C---:B------:R-:W-:Y:S01]  /*14f0*/  SEL R18, R13.reuse, R18, !P2 ;  /* 0x000000120d127207 */ /* 0x040fe20005000000 */
[----:B------:R-:W-:Y:S01]  /*1500*/  IMAD.SHL.U32 R5, R0, 0x2, RZ ;  /* 0x0000000200057824 */ /* 0x000fe200078e00ff */
[C---:B------:R-:W-:Y:S01]  /*1510*/  SEL R24, R13.reuse, R24, !P2 ;  /* 0x000000180d187207 */ /* 0x040fe20005000000 */
[----:B------:R-:W-:Y:S01]  /*1520*/  IMAD R14, R14, UR6, RZ ;  /* 0x000000060e0e7c24 */ /* 0x000fe2000f8e02ff */
        /* <DEDUP_REMOVED lines=18> */
[----:B------:R-:W-:Y:S01]  /*1650*/  SEL R8, R13, R8, !P2 ;  /* 0x000000080d087207 */ /* 0x000fe20005000000 */
[----:B------:R-:W-:Y:S01]  /*1660*/  IMAD R34, R34, UR6, RZ ;  /* 0x0000000622227c24 */ /* 0x000fe2000f8e02ff */
[----:B------:R-:W-:Y:S01]  /*1670*/  SHF.R.S32.HI R40, RZ, 0x1, R0 ;  /* 0x00000001ff287819 */ /* 0x000fe20000011400 */
[----:B------:R-:W-:Y:S01]  /*1680*/  IMAD R21, R36, UR6, RZ ;  /* 0x0000000624157c24 */ /* 0x000fe2000f8e02ff */
[----:B------:R-:W-:Y:S01]  /*1690*/  LOP3.LUT R42, R9, 0x90, RZ, 0xc0, !PT ;  /* 0x00000090092a7812 */ /* 0x000fe200078ec0ff */
[----:B------:R-:W-:Y:S01]  /*16a0*/  IMAD R9, R12, UR6, RZ ;  /* 0x000000060c097c24 */ /* 0x000fe2000f8e02ff */
[----:B------:R-:W-:Y:S01]  /*16b0*/  SEL R13, R13, R38, !P2 ;  /* 0x000000260d0d7207 */ /* 0x000fe20005000000 */
[----:B------:R-:W-:Y:S01]  /*16c0*/  IMAD R8, R8, UR6, RZ ;  /* 0x0000000608087c24 */ /* 0x000fe2000f8e02ff */
[----:B------:R-:W-:Y:S01]  /*16d0*/  SHF.R.S32.HI R18, RZ, 0x1f, R10 ;  /* 0x0000001fff127819 */ /* 0x000fe2000001140a */
[-C--:B-1----:R-:W-:Y:S01]  /*16e0*/  IMAD R72, R72, R7.reuse, RZ ;  /* 0x0000000748487224 */ /* 0x082fe200078e02ff */
[----:B---3--:R-:W-:Y:S01]  /*16f0*/  IADD3 R6, P3, PT, R10, UR14, RZ ;  /* 0x0000000e0a067c10 */ /* 0x008fe2000ff7e0ff */
[----:B------:R-:W-:Y:S01]  /*1700*/  IMAD R23, R13, UR6, RZ ;  /* 0x000000060d177c24 */ /* 0x000fe2000f8e02ff */
[----:B------:R-:W-:Y:S01]  /*1710*/  SGXT R40, R40, 0x1 ;  /* 0x000000012828781a */ /* 0x000fe20000000200 */
[----:B------:R-:W-:Y:S01]  /*1720*/  IMAD.SHL.U32 R10, R0, 0x40, RZ ;  /* 0x00000040000a7824 */ /* 0x000fe200078e00ff */
[----:B------:R-:W-:Y:S01]  /*1730*/  LOP3.LUT R11, R42, 0x10, R5, 0x78, !PT ;  /* 0x000000102a0b7812 */ /* 0x000fe200078e7805 */
[----:B------:R-:W-:Y:S01]  /*1740*/  USHF.R.S32.HI UR6, URZ, 0x1f, UR4 ;  /* 0x0000001fff067899 */ /* 0x000fe20008011404 */
[----:B------:R-:W-:Y:S01]  /*1750*/  SHF.R.S32.HI R36, RZ, 0x1f, R14 ;  /* 0x0000001fff247819 */ /* 0x000fe2000001140e */
[-C--:B------:R-:W-:Y:S01]  /*1760*/  IMAD R74, R74, R7.reuse, RZ ;  /* 0x000000074a4a7224 */ /* 0x080fe200078e02ff */
[----:B------:R-:W-:Y:S01]  /*1770*/  IADD3 R12, P2, PT, R14, UR14, RZ ;  /* 0x0000000e0e0c7c10 */ /* 0x000fe2000ff5e0ff */
[----:B------:R-:W-:Y:S01]  /*1780*/  IMAD.IADD R11, R11, 0x1, R44 ;  /* 0x000000010b0b7824 */ /* 0x000fe200078e022c */
[----:B------:R-:W-:Y:S01]  /*1790*/  SHF.R.S32.HI R38, RZ, 0x1f, R9 ;  /* 0x0000001fff267819 */ /* 0x000fe20000011409 */
[----:B------:R-:W-:Y:S01]  /*17a0*/  ULEA.HI UR6, UR6, UR4, URZ, 0x5 ;  /* 0x0000000406067291 */ /* 0x000fe2000f8f28ff */
[----:B------:R-:W-:Y:S01]  /*17b0*/  IADD3 R13, P1, PT, R9, UR14, RZ ;  /* 0x0000000e090d7c10 */ /* 0x000fe2000ff3e0ff */
[-C--:B------:R-:W-:Y:S01]  /*17c0*/  IMAD R76, R76, R7.reuse, RZ ;  /* 0x000000074c4c7224 */ /* 0x080fe200078e02ff */
[----:B------:R-:W-:Y:S01]  /*17d0*/  IADD3.X R18, PT, PT, R18, UR15, RZ, P3, !PT ;  /* 0x0000000f12127c10 */ /* 0x000fe20009ffe4ff */
[-C--:B------:R-:W-:Y:S01]  /*17e0*/  IMAD R78, R78, R7.reuse, RZ ;  /* 0x000000074e4e7224 */ /* 0x080fe200078e02ff */
[----:B------:R-:W-:Y:S01]  /*17f0*/  LOP3.LUT R69, R69, 0x88, R40, 0xf8, !PT ;  /* 0x0000008845457812 */ /* 0x000fe200078ef828 */
[-C--:B------:R-:W-:Y:S01]  /*1800*/  IMAD R80, R80, R7.reuse, RZ ;  /* 0x0000000750507224 */ /* 0x080fe200078e02ff */
[----:B------:R-:W-:Y:S01]  /*1810*/  SHF.R.S32.HI R48, RZ, 0x1f, R24 ;  /* 0x0000001fff307819 */ /* 0x000fe20000011418 */
[-C--:B------:R-:W-:Y:S01]  /*1820*/  IMAD R82, R82, R7.reuse, RZ ;  /* 0x0000000752527224 */ /* 0x080fe200078e02ff */
[----:B------:R-:W-:Y:S01]  /*1830*/  IADD3 R19, P3, PT, R24, UR14, RZ ;  /* 0x0000000e18137c10 */ /* 0x000fe2000ff7e0ff */
[----:B------:R-:W-:Y:S01]  /*1840*/  IMAD R84, R84, R7, RZ ;  /* 0x0000000754547224 */ /* 0x000fe200078e02ff */
[----:B------:R-:W-:Y:S01]  /*1850*/  SHF.R.S32.HI R40, RZ, 0x1f, R16 ;  /* 0x0000001fff287819 */ /* 0x000fe20000011410 */
[----:B------:R-:W-:Y:S01]  /*1860*/  IMAD.SHL.U32 R9, R7, 0x20, RZ ;  /* 0x0000002007097824 */ /* 0x000fe200078e00ff */
[----:B------:R-:W-:-:S02]  /*1870*/  IADD3 R14, P0, PT, R16, UR14, RZ ;  /* 0x0000000e100e7c10 */ /* 0x000fc4000ff1e0ff */
[----:B------:R-:W-:Y:S02]  /*1880*/  CS2R R24, SRZ ;  /* 0x0000000000187805 */ /* 0x000fe4000001ff00 */
[----:B------:R-:W-:Y:S01]  /*1890*/  SHF.R.S32.HI R42, RZ, 0x1f, R15 ;  /* 0x0000001fff2a7819 */ /* 0x000fe2000001140f */
[----:B------:R-:W-:Y:S01]  /*18a0*/  USHF.L.U32 UR4, UR10, 0x5, URZ ;  /* 0x000000050a047899 */ /* 0x000fe200080006ff */
[----:B------:R-:W-:Y:S01]  /*18b0*/  IADD3.X R36, PT, PT, R36, UR15, RZ, P2, !PT ;  /* 0x0000000f24247c10 */ /* 0x000fe200097fe4ff */
[----:B------:R-:W-:Y:S01]  /*18c0*/  USHF.R.S32.HI UR6, URZ, 0x5, UR6 ;  /* 0x00000005ff067899 */ /* 0x000fe20008011406 */
[----:B------:R-:W-:Y:S02]  /*18d0*/  IADD3 R15, P4, PT, R15, UR14, RZ ;  /* 0x0000000e0f0f7c10 */ /* 0x000fe4000ff9e0ff */
[----:B------:R-:W-:Y:S02]  /*18e0*/  SHF.R.S32.HI R44, RZ, 0x1f, R20 ;  /* 0x0000001fff2c7819 */ /* 0x000fe40000011414 */
[----:B------:R-:W-:-:S02]  /*18f0*/  IADD3 R16, P6, PT, R20, UR14, RZ ;  /* 0x0000000e14107c10 */ /* 0x000fc4000ffde0ff */
[----:B------:R-:W-:Y:S02]  /*1900*/  SHF.R.S32.HI R46, RZ, 0x1f, R22 ;  /* 0x0000001fff2e7819 */ /* 0x000fe40000011416 */
[----:B------:R-:W-:Y:S02]  /*1910*/  IADD3 R17, P5, PT, R22, UR14, RZ ;  /* 0x0000000e16117c10 */ /* 0x000fe4000ffbe0ff */
[----:B------:R-:W-:Y:S02]  /*1920*/  SHF.R.S32.HI R50, RZ, 0x1f, R26 ;  /* 0x0000001fff327819 */ /* 0x000fe4000001141a */
[----:B------:R-:W-:Y:S02]  /*1930*/  IADD3 R37, P2, PT, R26, UR14, RZ ;  /* 0x0000000e1a257c10 */ /* 0x000fe4000ff5e0ff */
[----:B------:R-:W-:Y:S02]  /*1940*/  CS2R R26, SRZ ;  /* 0x00000000001a7805 */ /* 0x000fe4000001ff00 */
[----:B------:R-:W-:-:S02]  /*1950*/  IADD3.X R38, PT, PT, R38, UR15, RZ, P1, !PT ;  /* 0x0000000f26267c10 */ /* 0x000fc40008ffe4ff */
[----:B------:R-:W-:Y:S02]  /*1960*/  SHF.R.S32.HI R54, RZ, 0x1f, R28 ;  /* 0x0000001fff367819 */ /* 0x000fe4000001141c */
[----:B------:R-:W-:Y:S02]  /*1970*/  IADD3 R39, P1, PT, R28, UR14, RZ ;  /* 0x0000000e1c277c10 */ /* 0x000fe4000ff3e0ff */
[----:B------:R-:W-:Y:S02]  /*1980*/  CS2R R28, SRZ ;  /* 0x00000000001c7805 */ /* 0x000fe4000001ff00 */
[----:B------:R-:W-:Y:S02]  /*1990*/  IADD3.X R48, PT, PT, R48, UR15, RZ, P3, !PT ;  /* 0x0000000f30307c10 */ /* 0x000fe40009ffe4ff */
[----:B------:R-:W-:Y:S02]  /*19a0*/  LOP3.LUT R10, R10, 0x40, RZ, 0xc0, !PT ;  /* 0x000000400a0a7812 */ /* 0x000fe400078ec0ff */
[----:B------:R-:W-:-:S02]  /*19b0*/  IADD3.X R40, PT, PT, R40, UR15, RZ, P0, !PT ;  /* 0x0000000f28287c10 */ /* 0x000fc400087fe4ff */
[----:B------:R-:W-:Y:S02]  /*19c0*/  IADD3 R49, P3, PT, R8, UR14, RZ ;  /* 0x0000000e08317c10 */ /* 0x000fe4000ff7e0ff */
[----:B------:R-:W-:Y:S02]  /*19d0*/  IADD3 R41, P0, PT, R30, UR14, RZ ;  /* 0x0000000e1e297c10 */ /* 0x000fe4000ff1e0ff */
[----:B------:R-:W-:Y:S02]  /*19e0*/  IADD3.X R42, PT, PT, R42, UR15, RZ, P4, !PT ;  /* 0x0000000f2a2a7c10 */ /* 0x000fe4000a7fe4ff */
[----:B------:R-:W-:Y:S02]  /*19f0*/  IADD3.X R44, PT, PT, R44, UR15, RZ, P6, !PT ;  /* 0x0000000f2c2c7c10 */ /* 0x000fe4000b7fe4ff */
[----:B------:R-:W-:Y:S02]  /*1a00*/  IADD3.X R46, PT, PT, R46, UR15, RZ, P5, !PT ;  /* 0x0000000f2e2e7c10 */ /* 0x000fe4000affe4ff */
[----:B------:R-:W-:-:S02]  /*1a10*/  IADD3.X R50, PT, PT, R50, UR15, RZ, P2, !PT ;  /* 0x0000000f32327c10 */ /* 0x000fc400097fe4ff */
[----:B------:R-:W-:Y:S02]  /*1a20*/  SHF.R.S32.HI R8, RZ, 0x1f, R8 ;  /* 0x0000001fff087819 */ /* 0x000fe40000011408 */
[----:B------:R-:W-:Y:S02]  /*1a30*/  IADD3 R43, P4, PT, R32, UR14, RZ ;  /* 0x0000000e202b7c10 */ /* 0x000fe4000ff9e0ff */
[----:B------:R-:W-:Y:S02]  /*1a40*/  IADD3 R45, P6, PT, R34, UR14, RZ ;  /* 0x0000000e222d7c10 */ /* 0x000fe4000ffde0ff */
[----:B------:R-:W-:Y:S02]  /*1a50*/  IADD3 R47, P5, PT, R21, UR14, RZ ;  /* 0x0000000e152f7c10 */ /* 0x000fe4000ffbe0ff */
[----:B------:R-:W-:Y:S02]  /*1a60*/  IADD3 R51, P2, PT, R23, UR14, RZ ;  /* 0x0000000e17337c10 */ /* 0x000fe4000ff5e0ff */
[----:B------:R-:W-:-:S02]  /*1a70*/  IADD3.X R54, PT, PT, R54, UR15, RZ, P1, !PT ;  /* 0x0000000f36367c10 */ /* 0x000fc40008ffe4ff */
[----:B------:R-:W-:Y:S02]  /*1a80*/  SHF.R.S32.HI R30, RZ, 0x1f, R30 ;  /* 0x0000001fff1e7819 */ /* 0x000fe4000001141e */
[----:B------:R-:W-:Y:S02]  /*1a90*/  IADD3 R55, P1, PT, R59, UR12, RZ ;  /* 0x0000000c3b377c10 */ /* 0x000fe4000ff3e0ff */
[----:B------:R-:W-:Y:S02]  /*1aa0*/  SHF.R.S32.HI R32, RZ, 0x1f, R32 ;  /* 0x0000001fff207819 */ /* 0x000fe40000011420 */
[----:B------:R-:W-:Y:S02]  /*1ab0*/  SHF.R.S32.HI R34, RZ, 0x1f, R34 ;  /* 0x0000001fff227819 */ /* 0x000fe40000011422 */
[----:B------:R-:W-:Y:S02]  /*1ac0*/  SHF.R.S32.HI R21, RZ, 0x1f, R21 ;  /* 0x0000001fff157819 */ /* 0x000fe40000011415 */
[----:B------:R-:W-:-:S02]  /*1ad0*/  SHF.R.S32.HI R23, RZ, 0x1f, R23 ;  /* 0x0000001fff177819 */ /* 0x000fc40000011417 */
[----:B------:R-:W-:Y:S02]  /*1ae0*/  LOP3.LUT R69, R69, R10, RZ, 0xfc, !PT ;  /* 0x0000000a45457212 */ /* 0x000fe400078efcff */
[----:B------:R-:W-:Y:S01]  /*1af0*/  IADD3.X R66, PT, PT, R8, UR15, RZ, P3, !PT ;  /* 0x0000000f08427c10 */ /* 0x000fe20009ffe4ff */
[----:B------:R-:W-:Y:S01]  /*1b00*/  IMAD R8, R3, R7, RZ ;  /* 0x0000000703087224 */ /* 0x000fe200078e02ff */
[----:B------:R-:W-:Y:S02]  /*1b10*/  IADD3.X R58, PT, PT, R30, UR15, RZ, P0, !PT ;  /* 0x0000000f1e3a7c10 */ /* 0x000fe400087fe4ff */
[----:B------:R-:W-:Y:S02]  /*1b20*/  CS2R R30, SRZ ;  /* 0x00000000001e7805 */ /* 0x000fe4000001ff00 */
[----:B------:R-:W-:Y:S02]  /*1b30*/  IADD3.X R60, PT, PT, R32, UR15, RZ, P4, !PT ;  /* 0x0000000f203c7c10 */ /* 0x000fe4000a7fe4ff */
[----:B------:R-:W-:-:S02]  /*1b40*/  IADD3.X R62, PT, PT, R34, UR15, RZ, P6, !PT ;  /* 0x0000000f223e7c10 */ /* 0x000fc4000b7fe4ff */
[----:B------:R-:W-:Y:S02]  /*1b50*/  IADD3.X R64, PT, PT, R21, UR15, RZ, P5, !PT ;  /* 0x0000000f15407c10 */ /* 0x000fe4000affe4ff */
[----:B------:R-:W-:Y:S02]  /*1b60*/  IADD3.X R68, PT, PT, R23, UR15, RZ, P2, !PT ;  /* 0x0000000f17447c10 */ /* 0x000fe400097fe4ff */
[----:B------:R-:W-:Y:S02]  /*1b70*/  LEA.HI.X.SX32 R59, R59, UR13, 0x1, P1 ;  /* 0x0000000d3b3b7c11 */ /* 0x000fe400088f0eff */
[----:B------:R-:W-:Y:S02]  /*1b80*/  SHF.R.S32.HI R7, RZ, 0x1f, R70 ;  /* 0x0000001fff077819 */ /* 0x000fe40000011446 */
[----:B------:R-:W-:-:S07]  /*1b90*/  LOP3.LUT R61, R69, 0x8, RZ, 0x3c, !PT ;  /* 0x00000008453d7812 */ /* 0x000fce00078e3cff */
.L_x_2:
[C---:B------:R-:W-:Y:S02]  /*1ba0*/  LOP3.LUT R20, R3.reuse, 0x4, RZ, 0xfc, !PT ;  /* 0x0000000403147812 */ /* 0x040fe400078efcff */
[C---:B------:R-:W-:Y:S02]  /*1bb0*/  ISETP.GE.AND P4, PT, R3.reuse, UR7, PT ;  /* 0x0000000703007c0c */ /* 0x040fe4000bf86270 */
[----:B------:R-:W-:Y:S02]  /*1bc0*/  ISETP.GE.AND P5, PT, R20, UR7, PT ;  /* 0x0000000714007c0c */ /* 0x000fe4000bfa6270 */
[C---:B------:R-:W-:Y:S02]  /*1bd0*/  LOP3.LUT R20, R3.reuse, 0x10, RZ, 0xfc, !PT ;  /* 0x0000001003147812 */ /* 0x040fe400078efcff */
[C---:B------:R-:W-:Y:S02]  /*1be0*/  LOP3.LUT R22, R3.reuse, 0xc, RZ, 0xfc, !PT ;  /* 0x0000000c03167812 */ /* 0x040fe400078efcff */
[----:B------:R-:W-:-:S02]  /*1bf0*/  LOP3.LUT R21, R3, 0x8, RZ, 0xfc, !PT ;  /* 0x0000000803157812 */ /* 0x000fc400078efcff */
[-C--:B------:R-:W-:Y:S02]  /*1c00*/  IADD3 R32, P6, PT, R8, R55.reuse, RZ ;  /* 0x0000003708207210 */ /* 0x080fe40007fde0ff */
[----:B------:R-:W-:Y:S02]  /*1c10*/  ISETP.GE.AND P2, PT, R20, UR7, PT ;  /* 0x0000000714007c0c */ /* 0x000fe4000bf46270 */
[----:B------:R-:W-:Y:S02]  /*1c20*/  ISETP.GE.AND P1, PT, R22, UR7, PT ;  /* 0x0000000716007c0c */ /* 0x000fe4000bf26270 */
[----:B------:R-:W-:Y:S02]  /*1c30*/  IADD3 R20, P3, PT, R84, R55, RZ ;  /* 0x0000003754147210 */ /* 0x000fe40007f7e0ff */
[----:B------:R-:W-:Y:S02]  /*1c40*/  LOP3.LUT R22, R3, 0x14, RZ, 0xfc, !PT ;  /* 0x0000001403167812 */ /* 0x000fe400078efcff */
[----:B------:R-:W-:-:S02]  /*1c50*/  PRMT R86, RZ, 0x7610, R86 ;  /* 0x00007610ff567816 */ /* 0x000fc40000000056 */
[----:B------:R-:W-:Y:S02]  /*1c60*/  ISETP.GE.AND P0, PT, R21, UR7, PT ;  /* 0x0000000715007c0c */ /* 0x000fe4000bf06270 */
[-C--:B------:R-:W-:Y:S02]  /*1c70*/  LEA.HI.X.SX32 R33, R8, R59.reuse, 0x1, P6 ;  /* 0x0000003b08217211 */ /* 0x080fe400030f0eff */
[----:B------:R-:W-:Y:S02]  /*1c80*/  PRMT R88, RZ, 0x7610, R88 ;  /* 0x00007610ff587816 */ /* 0x000fe40000000058 */
[----:B------:R-:W-:Y:S01]  /*1c90*/  LEA.HI.X.SX32 R21, R84, R59, 0x1, P3 ;  /* 0x0000003b54157211 */ /* 0x000fe200018f0eff */
[----:B------:R-:W2:Y:S01]  /*1ca0*/  @!P4 LDG.E.U8 R86, desc[UR8][R32.64] ;  /* 0x000000082056c981 */ /* 0x000ea2000c1e1100 */
[----:B------:R-:W-:Y:S02]  /*1cb0*/  ISETP.GE.AND P3, PT, R22, UR7, PT ;  /* 0x0000000716007c0c */ /* 0x000fe4000bf66270 */
[----:B------:R-:W-:Y:S01]  /*1cc0*/  LOP3.LUT R22, R3, 0x18, RZ, 0xfc, !PT ;  /* 0x0000001803167812 */ /* 0x000fe200078efcff */
[----:B------:R0:W3:Y:S01]  /*1cd0*/  @!P5 LDG.E.U8 R88, desc[UR8][R20.64] ;  /* 0x000000081458d981 */ /* 0x0000e2000c1e1100 */
[----:B------:R-:W-:-:S02]  /*1ce0*/  IADD3 R52, P6, PT, R78, R55, RZ ;  /* 0x000000374e347210 */ /* 0x000fc40007fde0ff */
[----:B------:R-:W-:Y:S02]  /*1cf0*/  IADD3 R56, P4, PT, R82, R55, RZ ;  /* 0x0000003752387210 */ /* 0x000fe40007f9e0ff */
[----:B------:R-:W-:Y:S02]  /*1d00*/  LOP3.LUT R23, R3, 0x1c, RZ, 0xfc, !PT ;  /* 0x0000001c03177812 */ /* 0x000fe400078efcff */
[----:B------:R-:W-:Y:S02]  /*1d10*/  ISETP.GE.AND P5, PT, R22, UR7, PT ;  /* 0x0000000716007c0c */ /* 0x000fe4000bfa6270 */
[----:B------:R-:W-:Y:S02]  /*1d20*/  LEA.HI.X.SX32 R53, R78, R59, 0x1, P6 ;  /* 0x0000003b4e357211 */ /* 0x000fe400030f0eff */
[----:B------:R-:W-:Y:S02]  /*1d30*/  IADD3 R22, P6, PT, R76, R55, RZ ;  /* 0x000000374c167210 */ /* 0x000fe40007fde0ff */
[----:B------:R-:W-:-:S02]  /*1d40*/  LEA.HI.X.SX32 R57, R82, R59, 0x1, P4 ;  /* 0x0000003b52397211 */ /* 0x000fc400020f0eff */
[----:B------:R-:W-:Y:S02]  /*1d50*/  ISETP.GE.AND P4, PT, R23, UR7, PT ;  /* 0x0000000717007c0c */ /* 0x000fe4000bf86270 */
[----:B------:R-:W-:Y:S02]  /*1d60*/  PRMT R90, RZ, 0x7610, R90 ;  /* 0x00007610ff5a7816 */ /* 0x000fe4000000005a */
[----:B------:R-:W-:Y:S02]  /*1d70*/  PRMT R94, RZ, 0x7610, R94 ;  /* 0x00007610ff5e7816 */ /* 0x000fe4000000005e */
[----:B------:R-:W-:Y:S02]  /*1d80*/  PRMT R96, RZ, 0x7610, R96 ;  /* 0x00007610ff607816 */ /* 0x000fe40000000060 */
[----:B------:R-:W-:Y:S01]  /*1d90*/  LEA.HI.X.SX32 R23, R76, R59, 0x1, P6 ;  /* 0x0000003b4c177211 */ /* 0x000fe200030f0eff */
[----:B------:R-:W4:Y:S01]  /*1da0*/  @!P0 LDG.E.U8 R90, desc[UR8][R56.64] ;  /* 0x00000008385a8981 */ /* 0x000f22000c1e1100 */
[----:B0-----:R-:W-:-:S03]  /*1db0*/  IADD3 R20, P0, PT, R72, R55, RZ ;  /* 0x0000003748147210 */ /* 0x001fc60007f1e0ff */
[----:B------:R-:W5:Y:S01]  /*1dc0*/  @!P2 LDG.E.U8 R94, desc[UR8][R52.64] ;  /* 0x00000008345ea981 */ /* 0x000f62000c1e1100 */
[----:B------:R-:W-:-:S03]  /*1dd0*/  IADD3 R32, P2, PT, R74, R55, RZ ;  /* 0x000000374a207210 */ /* 0x000fc60007f5e0ff */
[----:B------:R0:W4:Y:S01]  /*1de0*/  @!P3 LDG.E.U8 R96, desc[UR8][R22.64] ;  /* 0x000000081660b981 */ /* 0x000122000c1e1100 */
[C---:B------:R-:W-:Y:S02]  /*1df0*/  IADD3 R34, P3, PT, R80.reuse, R55, RZ ;  /* 0x0000003750227210 */ /* 0x040fe40007f7e0ff */
[----:B------:R-:W-:Y:S02]  /*1e00*/  PRMT R92, RZ, 0x7610, R92 ;  /* 0x00007610ff5c7816 */ /* 0x000fe4000000005c */
[----:B------:R-:W-:Y:S02]  /*1e10*/  PRMT R98, RZ, 0x7610, R98 ;  /* 0x00007610ff627816 */ /* 0x000fe40000000062 */
[----:B------:R-:W-:Y:S02]  /*1e20*/  PRMT R100, RZ, 0x7610, R100 ;  /* 0x00007610ff647816 */ /* 0x000fe40000000064 */
[-C--:B------:R-:W-:Y:S02]  /*1e30*/  LEA.HI.X.SX32 R35, R80, R59.reuse, 0x1, P3 ;  /* 0x0000003b50237211 */ /* 0x080fe400018f0eff */
[----:B------:R-:W-:-:S02]  /*1e40*/  LEA.HI.X.SX32 R33, R74, R59, 0x1, P2 ;  /* 0x0000003b4a217211 */ /* 0x000fc400010f0eff */
[----:B------:R-:W-:Y:S01]  /*1e50*/  LEA.HI.X.SX32 R21, R72, R59, 0x1, P0 ;  /* 0x0000003b48157211 */ /* 0x000fe200000f0eff */
[----:B------:R-:W4:Y:S04]  /*1e60*/  @!P1 LDG.E.U8 R92, desc[UR8][R34.64] ;  /* 0x00000008225c9981 */ /* 0x000f28000c1e1100 */
[----:B------:R-:W4:Y:S04]  /*1e70*/  @!P5 LDG.E.U8 R98, desc[UR8][R32.64] ;  /* 0x000000082062d981 */ /* 0x000f28000c1e1100 */
[----:B------:R1:W4:Y:S01]  /*1e80*/  @!P4 LDG.E.U8 R100, desc[UR8][R20.64] ;  /* 0x000000081464c981 */ /* 0x000322000c1e1100 */
[----:B------:R-:W-:Y:S01]  /*1e90*/  BAR.SYNC.DEFER_BLOCKING 0x0 ;  /* 0x0000000000007b1d */ /* 0x000fe20000010000 */
[----:B0-----:R-:W-:-:S04]  /*1ea0*/  LOP3.LUT R22, R0, 0x1f, RZ, 0xc0, !PT ;  /* 0x0000001f00167812 */ /* 0x001fc800078ec0ff */
[----:B------:R-:W-:Y:S02]  /*1eb0*/  ISETP.GE.AND P0, PT, R22, UR7, PT ;  /* 0x0000000716007c0c */ /* 0x000fe4000bf06270 */
[C---:B------:R-:W-:Y:S02]  /*1ec0*/  IADD3 R22, P1, PT, R70.reuse, R12, RZ ;  /* 0x0000000c46167210 */ /* 0x040fe40007f3e0ff */
[----:B------:R-:W-:-:S03]  /*1ed0*/  IADD3 R56, P2, PT, R70, R14, RZ ;  /* 0x0000000e46387210 */ /* 0x000fc60007f5e0ff */
[C---:B------:R-:W-:Y:S01]  /*1ee0*/  IMAD.X R23, R7.reuse, 0x1, R36, P1 ;  /* 0x0000000107177824 */ /* 0x040fe200008e0624 */
[C---:B------:R-:W-:Y:S01]  /*1ef0*/  IADD3 R52, P1, PT, R70.reuse, R13, RZ ;  /* 0x0000000d46347210 */ /* 0x040fe20007f3e0ff */
[C---:B------:R-:W-:Y:S01]  /*1f00*/  IMAD.X R57, R7.reuse, 0x1, R40, P2 ;  /* 0x0000000107397824 */ /* 0x040fe200010e0628 */
[----:B------:R-:W-:Y:S02]  /*1f10*/  PRMT R81, RZ, 0x7610, R81 ;  /* 0x00007610ff517816 */ /* 0x000fe40000000051 */
[----:B------:R-:W-:Y:S01]  /*1f20*/  PRMT R85, RZ, 0x7610, R85 ;  /* 0x00007610ff557816 */ /* 0x000fe20000000055 */
[----:B------:R-:W-:Y:S01]  /*1f30*/  IMAD.X R53, R7, 0x1, R38, P1 ;  /* 0x0000000107357824 */ /* 0x000fe200008e0626 */
[----:B-1----:R-:W-:Y:S02]  /*1f40*/  PRMT R20, RZ, 0x7610, R20 ;  /* 0x00007610ff147816 */ /* 0x002fe40000000014 */
[C---:B------:R-:W-:Y:S02]  /*1f50*/  IADD3 R32, P1, PT, R70.reuse, R17, RZ ;  /* 0x0000001146207210 */ /* 0x040fe40007f3e0ff */
[----:B------:R-:W-:-:S02]  /*1f60*/  IADD3 R34, P2, PT, R70, R19, RZ ;  /* 0x0000001346227210 */ /* 0x000fc40007f5e0ff */
[----:B------:R-:W-:Y:S01]  /*1f70*/  PRMT R21, RZ, 0x7610, R21 ;  /* 0x00007610ff157816 */ /* 0x000fe20000000015 */
[C---:B------:R-:W-:Y:S02]  /*1f80*/  IMAD.X R33, R7.reuse, 0x1, R46, P1 ;  /* 0x0000000107217824 */ /* 0x040fe400008e062e */
[----:B------:R-:W-:Y:S01]  /*1f90*/  IMAD.X R35, R7, 0x1, R48, P2 ;  /* 0x0000000107237824 */ /* 0x000fe200010e0630 */
[----:B------:R-:W-:Y:S02]  /*1fa0*/  PRMT R79, RZ, 0x7610, R79 ;  /* 0x00007610ff4f7816 */ /* 0x000fe4000000004f */
[----:B------:R-:W-:Y:S02]  /*1fb0*/  PRMT R83, RZ, 0x7610, R83 ;  /* 0x00007610ff537816 */ /* 0x000fe40000000053 */
[----:B------:R-:W-:Y:S01]  /*1fc0*/  PRMT R93, RZ, 0x7610, R93 ;  /* 0x00007610ff5d7816 */ /* 0x000fe2000000005d */
[----:B--2---:R0:W-:Y:S04]  /*1fd0*/  STS.U8 [R63+UR5], R86 ;  /* 0x000000563f007988 */ /* 0x0041e80008000005 */
[----:B---3--:R-:W-:Y:S01]  /*1fe0*/  STS.U8 [R63+UR5+0x40], R88 ;  /* 0x000040583f007988 */ /* 0x008fe20008000005 */
[----:B0-----:R-:W-:-:S03]  /*1ff0*/  IADD3 R86, P3, PT, R70, R16, RZ ;  /* 0x0000001046567210 */ /* 0x001fc60007f7e0ff */
[----:B-----5:R-:W-:Y:S04]  /*2000*/  STS.U8 [R63+UR5+0x100], R94 ;  /* 0x0001005e3f007988 */ /* 0x020fe80008000005 */
[----:B----4-:R-:W-:Y:S04]  /*2010*/  STS.U8 [R63+UR5+0x140], R96 ;  /* 0x000140603f007988 */ /* 0x010fe80008000005 */
[----:B------:R0:W-:Y:S04]  /*2020*/  STS.U8 [R65+UR5+0x80], R90 ;  /* 0x0000805a41007988 */ /* 0x0001e80008000005 */
[----:B------:R-:W-:Y:S04]  /*2030*/  STS.U8 [R65+UR5+0xc0], R92 ;  /* 0x0000c05c41007988 */ /* 0x000fe80008000005 */
[----:B------:R1:W-:Y:S04]  /*2040*/  STS.U8 [R65+UR5+0x180], R98 ;  /* 0x0001806241007988 */ /* 0x0003e80008000005 */
[----:B------:R2:W-:Y:S01]  /*2050*/  STS.U8 [R65+UR5+0x1c0], R100 ;  /* 0x0001c06441007988 */ /* 0x0005e20008000005 */
[----:B------:R-:W-:Y:S01]  /*2060*/  BAR.SYNC.DEFER_BLOCKING 0x0 ;  /* 0x0000000000007b1d */ /* 0x000fe20000010000 */
[----:B------:R-:W-:Y:S01]  /*2070*/  IMAD.X R87, R7, 0x1, R44, P3 ;  /* 0x0000000107577824 */ /* 0x000fe200018e062c */
[----:B0-----:R-:W-:-:S05]  /*2080*/  IADD3 R90, P3, PT, R70, R39, RZ ;  /* 0x00000027465a7210 */ /* 0x001fca0007f7e0ff */
[----:B------:R-:W-:Y:S01]  /*2090*/  IMAD.X R91, R7, 0x1, R54, P3 ;  /* 0x00000001075b7824 */ /* 0x000fe200018e0636 */
[----:B------:R-:W-:-:S05]  /*20a0*/  IADD3 R88, P3, PT, R70, R45, RZ ;  /* 0x0000002d46587210 */ /* 0x000fca0007f7e0ff */
[----:B------:R-:W-:Y:S01]  /*20b0*/  IMAD.X R89, R7, 0x1, R62, P3 ;  /* 0x0000000107597824 */ /* 0x000fe200018e063e */
[----:B------:R-:W-:Y:S01]  /*20c0*/  IADD3 R104, P3, PT, R70, R51, RZ ;  /* 0x0000003346687210 */ /* 0x000fe20007f7e0ff */
[----:B------:R0:W3:Y:S04]  /*20d0*/  @!P0 LDG.E.U8 R81, desc[UR8][R22.64] ;  /* 0x0000000816518981 */ /* 0x0000e8000c1e1100 */
[----:B------:R4:W5:Y:S04]  /*20e0*/  @!P0 LDG.E.U8 R85, desc[UR8][R52.64] ;  /* 0x0000000834558981 */ /* 0x000968000c1e1100 */
[----:B------:R1:W3:Y:S01]  /*20f0*/  @!P0 LDG.E.U8 R20, desc[UR8][R56.64] ;  /* 0x0000000838148981 */ /* 0x0002e2000c1e1100 */
[----:B0-----:R-:W-:-:S03]  /*2100*/  PRMT R22, RZ, 0x7610, R22 ;  /* 0x00007610ff167816 */ /* 0x001fc60000000016 */
[----:B------:R0:W3:Y:S01]  /*2110*/  @!P0 LDG.E.U8 R21, desc[UR8][R32.64] ;  /* 0x0000000820158981 */ /* 0x0000e2000c1e1100 */
[----:B----4-:R-:W-:-:S03]  /*2120*/  IADD3 R52, P1, PT, R70, R41, RZ ;  /* 0x0000002946347210 */ /* 0x010fc60007f3e0ff */
[----:B------:R4:W3:Y:S01]  /*2130*/  @!P0 LDG.E.U8 R22, desc[UR8][R34.64] ;  /* 0x0000000822168981 */ /* 0x0008e2000c1e1100 */
[C---:B-1----:R-:W-:Y:S01]  /*2140*/  IADD3 R56, P2, PT, R70.reuse, R43, RZ ;  /* 0x0000002b46387210 */ /* 0x042fe20007f5e0ff */
[C---:B------:R-:W-:Y:S01]  /*2150*/  IMAD.X R53, R7.reuse, 0x1, R58, P1 ;  /* 0x0000000107357824 */ /* 0x040fe200008e063a */
[----:B------:R-:W-:Y:S01]  /*2160*/  PRMT R23, RZ, 0x7610, R23 ;  /* 0x00007610ff177816 */ /* 0x000fe20000000017 */
[----:B------:R1:W3:Y:S01]  /*2170*/  @!P0 LDG.E.U8 R79, desc[UR8][R86.64] ;  /* 0x00000008564f8981 */ /* 0x0002e2000c1e1100 */
[C---:B0-----:R-:W-:Y:S01]  /*2180*/  IADD3 R32, P1, PT, R70.reuse, R47, RZ ;  /* 0x0000002f46207210 */ /* 0x041fe20007f3e0ff */
[C---:B------:R-:W-:Y:S01]  /*2190*/  IMAD.X R57, R7.reuse, 0x1, R60, P2 ;  /* 0x0000000107397824 */ /* 0x040fe200010e063c */
[----:B------:R-:W-:Y:S01]  /*21a0*/  PRMT R94, RZ, 0x7610, R94 ;  /* 0x00007610ff5e7816 */ /* 0x000fe2000000005e */
[----:B------:R-:W3:Y:S01]  /*21b0*/  @!P0 LDG.E.U8 R83, desc[UR8][R90.64] ;  /* 0x000000085a538981 */ /* 0x000ee2000c1e1100 */
[C---:B----4-:R-:W-:Y:S01]  /*21c0*/  IADD3 R34, P2, PT, R70.reuse, R49, RZ ;  /* 0x0000003146227210 */ /* 0x050fe20007f5e0ff */
[C---:B------:R-:W-:Y:S01]  /*21d0*/  IMAD.X R33, R7.reuse, 0x1, R64, P1 ;  /* 0x0000000107217824 */ /* 0x040fe200008e0640 */
[C---:B------:R-:W-:Y:S01]  /*21e0*/  IADD3 RZ, P1, PT, R70.reuse, R6, RZ ;  /* 0x0000000646ff7210 */ /* 0x040fe20007f3e0ff */
[----:B------:R0:W4:Y:S01]  /*21f0*/  @!P0 LDG.E.U8 R23, desc[UR8][R52.64] ;  /* 0x0000000834178981 */ /* 0x000122000c1e1100 */
[C---:B------:R-:W-:Y:S01]  /*2200*/  IMAD.X R105, R7.reuse, 0x1, R68, P3 ;  /* 0x0000000107697824 */ /* 0x040fe200018e0644 */
[----:B-1----:R-:W-:Y:S01]  /*2210*/  PRMT R87, RZ, 0x7610, R87 ;  /* 0x00007610ff577816 */ /* 0x002fe20000000057 */
[----:B------:R-:W-:Y:S01]  /*2220*/  IMAD.X R35, R7, 0x1, R66, P2 ;  /* 0x0000000107237824 */ /* 0x000fe200010e0642 */
[----:B------:R-:W-:Y:S01]  /*2230*/  IADD3 R102, P2, PT, R70, R15, RZ ;  /* 0x0000000f46667210 */ /* 0x000fe20007f5e0ff */
[----:B------:R1:W4:Y:S01]  /*2240*/  @!P0 LDG.E.U8 R94, desc[UR8][R88.64] ;  /* 0x00000008585e8981 */ /* 0x000322000c1e1100 */
[----:B------:R-:W-:-:S02]  /*2250*/  PRMT R98, RZ, 0x7610, R98 ;  /* 0x00007610ff627816 */ /* 0x000fc40000000062 */
[----:B--2---:R-:W-:Y:S01]  /*2260*/  PRMT R100, RZ, 0x7610, R100 ;  /* 0x00007610ff647816 */ /* 0x004fe20000000064 */
[----:B------:R2:W4:Y:S01]  /*2270*/  @!P0 LDG.E.U8 R87, desc[UR8][R56.64] ;  /* 0x0000000838578981 */ /* 0x000522000c1e1100 */
[C---:B0-----:R-:W-:Y:S01]  /*2280*/  IADD3 R52, P3, PT, R70.reuse, R37, RZ ;  /* 0x0000002546347210 */ /* 0x041fe20007f7e0ff */
[C---:B------:R-:W-:Y:S01]  /*2290*/  IMAD.X R103, R7.reuse, 0x1, R42, P2 ;  /* 0x0000000107677824 */ /* 0x040fe200010e062a */
[----:B------:R-:W-:Y:S01]  /*22a0*/  PRMT R96, RZ, 0x7610, R96 ;  /* 0x00007610ff607816 */ /* 0x000fe20000000060 */
[----:B------:R-:W4:Y:S01]  /*22b0*/  @!P0 LDG.E.U8 R98, desc[UR8][R34.64] ;  /* 0x0000000822628981 */ /* 0x000f22000c1e1100 */
[----:B------:R-:W-:Y:S01]  /*22c0*/  PRMT R91, RZ, 0x7610, R91 ;  /* 0x00007610ff5b7816 */ /* 0x000fe2000000005b */
[----:B------:R-:W-:Y:S01]  /*22d0*/  IMAD.X R53, R7, 0x1, R50, P3 ;  /* 0x0000000107357824 */ /* 0x000fe200018e0632 */
[----:B-1----:R-:W-:Y:S01]  /*22e0*/  PRMT R89, RZ, 0x7610, R89 ;  /* 0x00007610ff597816 */ /* 0x002fe20000000059 */
[----:B------:R-:W4:Y:S01]  /*22f0*/  @!P0 LDG.E.U8 R100, desc[UR8][R104.64] ;  /* 0x0000000868648981 */ /* 0x000f22000c1e1100 */
[----:B--2---:R-:W-:-:S02]  /*2300*/  IMAD.IADD R56, R70, 0x1, R6 ;  /* 0x0000000146387824 */ /* 0x004fc400078e0206 */
[----:B------:R-:W-:Y:S01]  /*2310*/  IMAD.X R57, R7, 0x1, R18, P1 ;  /* 0x0000000107397824 */ /* 0x000fe200008e0612 */
[----:B------:R0:W2:Y:S04]  /*2320*/  @!P0 LDG.E.U8 R96, desc[UR8][R32.64] ;  /* 0x0000000820608981 */ /* 0x0000a8000c1e1100 */
[----:B------:R1:W2:Y:S04]  /*2330*/  @!P0 LDG.E.U8 R91, desc[UR8][R52.64] ;  /* 0x00000008345b8981 */ /* 0x0002a8000c1e1100 */
[----:B------:R-:W2:Y:S04]  /*2340*/  @!P0 LDG.E.U8 R89, desc[UR8][R102.64] ;  /* 0x0000000866598981 */ /* 0x000ea8000c1e1100 */
[----:B------:R1:W2:Y:S04]  /*2350*/  @!P0 LDG.E.U8 R93, desc[UR8][R56.64] ;  /* 0x00000008385d8981 */ /* 0x0002a8000c1e1100 */
[----:B0-----:R-:W-:Y:S04]  /*2360*/  LDS.U8 R32, [R69+UR5] ;  /* 0x0000000545207984 */ /* 0x001fe80008000000 */
[----:B------:R-:W0:Y:S04]  /*2370*/  LDS.U8 R33, [R69+UR5+0x10] ;  /* 0x0000100545217984 */ /* 0x000e280008000000 */
[----:B------:R-:W-:Y:S04]  /*2380*/  LDS.U8 R88, [R69+UR5+0x20] ;  /* 0x0000200545587984 */ /* 0x000fe80008000000 */
[----:B------:R-:W-:Y:S04]  /*2390*/  LDS.U8 R73, [R69+UR5+0x30] ;  /* 0x0000300545497984 */ /* 0x000fe80008000000 */
[----:B------:R-:W-:Y:S04]  /*23a0*/  LDS.U8 R34, [R69+UR5+0x100] ;  /* 0x0001000545227984 */ /* 0x000fe80008000000 */
[----:B------:R-:W0:Y:S04]  /*23b0*/  LDS.U8 R35, [R69+UR5+0x110] ;  /* 0x0001100545237984 */ /* 0x000e280008000000 */
[----:B------:R-:W-:Y:S04]  /*23c0*/  LDS.U8 R86, [R69+UR5+0x120] ;  /* 0x0001200545567984 */ /* 0x000fe80008000000 */
[----:B------:R-:W-:Y:S04]  /*23d0*/  LDS.U8 R71, [R69+UR5+0x130] ;  /* 0x0001300545477984 */ /* 0x000fe80008000000 */
[----:B-1----:R-:W-:Y:S04]  /*23e0*/  LDS.U8 R52, [R61+UR5] ;  /* 0x000000053d347984 */ /* 0x002fe80008000000 */
[----:B------:R-:W1:Y:S04]  /*23f0*/  LDS.U8 R53, [R61+UR5+0x10] ;  /* 0x000010053d357984 */ /* 0x000e680008000000 */
[----:B------:R-:W-:Y:S04]  /*2400*/  LDS.U8 R75, [R61+UR5+0x20] ;  /* 0x000020053d4b7984 */ /* 0x000fe80008000000 */
[----:B------:R-:W-:Y:S04]  /*2410*/  LDS.U8 R90, [R61+UR5+0x30] ;  /* 0x000030053d5a7984 */ /* 0x000fe80008000000 */
[----:B------:R-:W-:Y:S04]  /*2420*/  LDS.U8 R56, [R61+UR5+0x100] ;  /* 0x000100053d387984 */ /* 0x000fe80008000000 */
[----:B------:R-:W1:Y:S04]  /*2430*/  LDS.U8 R57, [R61+UR5+0x110] ;  /* 0x000110053d397984 */ /* 0x000e680008000000 */
[----:B------:R-:W-:Y:S04]  /*2440*/  LDS.U8 R77, [R61+UR5+0x120] ;  /* 0x000120053d4d7984 */ /* 0x000fe80008000000 */
[----:B------:R-:W1:Y:S01]  /*2450*/  LDS.U8 R92, [R61+UR5+0x130] ;  /* 0x000130053d5c7984 */ /* 0x000e620008000000 */
[----:B------:R-:W-:Y:S01]  /*2460*/  BAR.SYNC.DEFER_BLOCKING 0x0 ;  /* 0x0000000000007b1d */ /* 0x000fe20000010000 */
[----:B0-----:R-:W-:-:S02]  /*2470*/  IMAD R32, R33, 0x100, R32 ;  /* 0x0000010021207824 */ /* 0x001fc400078e0220 */
[----:B------:R-:W-:-:S03]  /*2480*/  IMAD R34, R35, 0x100, R34 ;  /* 0x0000010023227824 */ /* 0x000fc600078e0222 */
[----:B------:R-:W-:Y:S01]  /*2490*/  F2FP.F16.E4M3.UNPACK_B R32, R32 ;  /* 0x00000020ff20723e */ /* 0x000fe200020006ff */
[----:B-1----:R-:W-:Y:S01]  /*24a0*/  IMAD R33, R53, 0x100, R52 ;  /* 0x0000010035217824 */ /* 0x002fe200078e0234 */
[----:B------:R-:W-:-:S04]  /*24b0*/  F2FP.F16.E4M3.UNPACK_B R34, R34 ;  /* 0x00000022ff22723e */ /* 0x000fc800020006ff */
[----:B------:R-:W-:Y:S01]  /*24c0*/  F2FP.F16.E4M3.UNPACK_B R33, R33 ;  /* 0x00000021ff21723e */ /* 0x000fe200020006ff */
[----:B------:R-:W-:-:S05]  /*24d0*/  IMAD R35, R57, 0x100, R56 ;  /* 0x0000010039237824 */ /* 0x000fca00078e0238 */
[----:B------:R-:W-:Y:S01]  /*24e0*/  F2FP.F16.E4M3.UNPACK_B R35, R35 ;  /* 0x00000023ff23723e */ /* 0x000fe200020006ff */
[----:B------:R-:W-:Y:S02]  /*24f0*/  IMAD R73, R73, 0x100, R88 ;  /* 0x0000010049497824 */ /* 0x000fe400078e0258 */
[----:B------:R-:W-:Y:S02]  /*2500*/  IMAD R71, R71, 0x100, R86 ;  /* 0x0000010047477824 */ /* 0x000fe400078e0256 */
[----:B------:R-:W-:Y:S02]  /*2510*/  IMAD R75, R90, 0x100, R75 ;  /* 0x000001005a4b7824 */ /* 0x000fe400078e024b */
[----:B------:R-:W-:Y:S01]  /*2520*/  IMAD R77, R92, 0x100, R77 ;  /* 0x000001005c4d7824 */ /* 0x000fe200078e024d */
[----:B------:R-:W-:Y:S02]  /*2530*/  USHF.R.S32.HI UR10, URZ, 0x1f, UR4 ;  /* 0x0000001fff0a7899 */ /* 0x000fe40008011404 */
[----:B------:R-:W-:Y:S01]  /*2540*/  IADD3 R6, P2, PT, R6, UR4, RZ ;  /* 0x0000000406067c10 */ /* 0x000fe2000ff5e0ff */
[----:B------:R-:W-:Y:S01]  /*2550*/  UIADD3 UR6, UPT, UPT, UR6, -0x1, URZ ;  /* 0xffffffff06067890 */ /* 0x000fe2000fffe0ff */
[----:B------:R-:W-:-:S02]  /*2560*/  IADD3 R12, P3, PT, R12, UR4, RZ ;  /* 0x000000040c0c7c10 */ /* 0x000fc4000ff7e0ff */
[----:B------:R-:W-:Y:S01]  /*2570*/  IADD3 R13, P4, PT, R13, UR4, RZ ;  /* 0x000000040d0d7c10 */ /* 0x000fe2000ff9e0ff */
[----:B------:R-:W-:Y:S01]  /*2580*/  UISETP.NE.U32.AND UP0, UPT, UR6, URZ, UPT ;  /* 0x000000ff0600728c */ /* 0x000fe2000bf05070 */
[----:B------:R-:W-:Y:S02]  /*2590*/  IADD3.X R18, PT, PT, R18, UR10, RZ, P2, !PT ;  /* 0x0000000a12127c10 */ /* 0x000fe400097fe4ff */
[----:B------:R-:W-:Y:S02]  /*25a0*/  IADD3.X R36, PT, PT, R36, UR10, RZ, P3, !PT ;  /* 0x0000000a24247c10 */ /* 0x000fe40009ffe4ff */
[----:B------:R-:W-:Y:S02]  /*25b0*/  IADD3.X R38, PT, PT, R38, UR10, RZ, P4, !PT ;  /* 0x0000000a26267c10 */ /* 0x000fe4000a7fe4ff */
[----:B------:R-:W-:Y:S02]  /*25c0*/  IADD3 R14, P5, PT, R14, UR4, RZ ;  /* 0x000000040e0e7c10 */ /* 0x000fe4000ffbe0ff */
[----:B------:R-:W-:-:S02]  /*25d0*/  IADD3 R15, P6, PT, R15, UR4, RZ ;  /* 0x000000040f0f7c10 */ /* 0x000fc4000ffde0ff */
[----:B------:R-:W-:Y:S02]  /*25e0*/  IADD3 R16, P0, PT, R16, UR4, RZ ;  /* 0x0000000410107c10 */ /* 0x000fe4000ff1e0ff */
[----:B------:R-:W-:Y:S02]  /*25f0*/  IADD3 R17, P1, PT, R17, UR4, RZ ;  /* 0x0000000411117c10 */ /* 0x000fe4000ff3e0ff */
[----:B------:R-:W-:Y:S02]  /*2600*/  IADD3 R19, P2, PT, R19, UR4, RZ ;  /* 0x0000000413137c10 */ /* 0x000fe4000ff5e0ff */
[----:B------:R-:W-:Y:S02]  /*2610*/  IADD3 R37, P3, PT, R37, UR4, RZ ;  /* 0x0000000425257c10 */ /* 0x000fe4000ff7e0ff */
[----:B------:R-:W-:Y:S01]  /*2620*/  IADD3 R39, P4, PT, R39, UR4, RZ ;  /* 0x0000000427277c10 */ /* 0x000fe2000ff9e0ff */
[----:B-----5:R-:W-:Y:S04]  /*2630*/  STS.U8 [R63+UR5+0x340], R85 ;  /* 0x000340553f007988 */ /* 0x020fe80008000005 */
[----:B---3--:R-:W-:Y:S04]  /*2640*/  STS.U8 [R63+UR5+0x300], R20 ;  /* 0x000300143f007988 */ /* 0x008fe80008000005 */
[----:B------:R-:W-:Y:S04]  /*2650*/  STS.U8 [R63+UR5+0x240], R21 ;  /* 0x000240153f007988 */ /* 0x000fe80008000005 */
[----:B------:R-:W-:Y:S04]  /*2660*/  STS.U8 [R63+UR5+0x200], R22 ;  /* 0x000200163f007988 */ /* 0x000fe80008000005 */
[----:B----4-:R-:W-:Y:S04]  /*2670*/  STS.U8 [R63+UR5+0x140], R23 ;  /* 0x000140173f007988 */ /* 0x010fe80008000005 */
[----:B------:R-:W-:Y:S04]  /*2680*/  STS.U8 [R63+UR5+0x100], R87 ;  /* 0x000100573f007988 */ /* 0x000fe80008000005 */
[----:B------:R-:W-:Y:S04]  /*2690*/  STS.U8 [R63+UR5+0x40], R98 ;  /* 0x000040623f007988 */ /* 0x000fe80008000005 */
[----:B------:R-:W-:Y:S04]  /*26a0*/  STS.U8 [R63+UR5], R100 ;  /* 0x000000643f007988 */ /* 0x000fe80008000005 */
[----:B------:R-:W-:Y:S04]  /*26b0*/  STS.U8 [R67+UR5+0xc0], R94 ;  /* 0x0000c05e43007988 */ /* 0x000fe80008000005 */
[----:B--2---:R-:W-:Y:S04]  /*26c0*/  STS.U8 [R67+UR5+0x80], R96 ;  /* 0x0000806043007988 */ /* 0x004fe80008000005 */
[----:B------:R-:W-:Y:S04]  /*26d0*/  STS.U8 [R67+UR5+0x180], R83 ;  /* 0x0001805343007988 */ /* 0x000fe80008000005 */
[----:B------:R-:W-:Y:S04]  /*26e0*/  STS.U8 [R67+UR5+0x1c0], R91 ;  /* 0x0001c05b43007988 */ /* 0x000fe80008000005 */
[----:B------:R-:W-:Y:S04]  /*26f0*/  STS.U8 [R67+UR5+0x280], R79 ;  /* 0x0002804f43007988 */ /* 0x000fe80008000005 */
[----:B------:R-:W-:Y:S04]  /*2700*/  STS.U8 [R67+UR5+0x2c0], R89 ;  /* 0x0002c05943007988 */ /* 0x000fe80008000005 */
[----:B------:R-:W-:Y:S04]  /*2710*/  STS.U8 [R67+UR5+0x380], R81 ;  /* 0x0003805143007988 */ /* 0x000fe80008000005 */
[----:B------:R-:W-:Y:S01]  /*2720*/  STS.U8 [R67+UR5+0x3c0], R93 ;  /* 0x0003c05d43007988 */ /* 0x000fe20008000005 */
[----:B------:R-:W-:Y:S06]  /*2730*/  BAR.SYNC.DEFER_BLOCKING 0x0 ;  /* 0x0000000000007b1d */ /* 0x000fec0000010000 */
[----:B------:R-:W0:Y:S02]  /*2740*/  LDSM.16.M88.4 R20, [R11] ;  /* 0x000000000b14783b */ /* 0x000e240000000200 */
[----:B0-----:R-:W-:-:S02]  /*2750*/  F2FP.F16.E4M3.UNPACK_B R56, R20 ;  /* 0x00000014ff38723e */ /* 0x001fc400020006ff */
[----:B------:R-:W-:Y:S02]  /*2760*/  F2FP.F16.E4M3.UNPACK_B R57, R21 ;  /* 0x00000015ff39723e */ /* 0x000fe400020006ff */
[----:B------:R-:W-:Y:S02]  /*2770*/  F2FP.F16.E4M3.UNPACK_B R52, R22 ;  /* 0x00000016ff34723e */ /* 0x000fe400020006ff */
[----:B------:R-:W-:-:S03]  /*2780*/  F2FP.F16.E4M3.UNPACK_B R53, R23 ;  /* 0x00000017ff35723e */ /* 0x000fc600020006ff */
[C---:B------:R-:W-:Y:S08]  /*2790*/  HMMA.16816.F32 R24, R32.reuse, R56, R24 ;  /* 0x000000382018723c */ /* 0x040ff00000001818 */
[----:B------:R-:W-:Y:S01]  /*27a0*/  HMMA.16816.F32 R28, R32, R52, R28 ;  /* 0x00000034201c723c */ /* 0x000fe2000000181c */
[----:B------:R-:W-:Y:S02]  /*27b0*/  F2FP.F16.E4M3.UNPACK_B R32, R73 ;  /* 0x00000049ff20723e */ /* 0x000fe400020006ff */
[----:B------:R-:W-:-:S02]  /*27c0*/  F2FP.F16.E4M3.UNPACK_B R34, R71 ;  /* 0x00000047ff22723e */ /* 0x000fc400020006ff */
[----:B------:R-:W-:Y:S02]  /*27d0*/  F2FP.F16.E4M3.UNPACK_B R33, R75 ;  /* 0x0000004bff21723e */ /* 0x000fe400020006ff */
[----:B------:R-:W-:Y:S02]  /*27e0*/  F2FP.F16.E4M3.UNPACK_B R35, R77 ;  /* 0x0000004dff23723e */ /* 0x000fe400020006ff */
[----:B------:R-:W-:Y:S02]  /*27f0*/  F2FP.F16.E4M3.UNPACK_B R20, R20.H1 ;  /* 0x00000014ff14723e */ /* 0x000fe400030006ff */
[----:B------:R-:W-:Y:S02]  /*2800*/  F2FP.F16.E4M3.UNPACK_B R21, R21.H1 ;  /* 0x00000015ff15723e */ /* 0x000fe400030006ff */
[----:B------:R-:W-:Y:S02]  /*2810*/  F2FP.F16.E4M3.UNPACK_B R22, R22.H1 ;  /* 0x00000016ff16723e */ /* 0x000fe400030006ff */
[----:B------:R-:W-:-:S03]  /*2820*/  F2FP.F16.E4M3.UNPACK_B R23, R23.H1 ;  /* 0x00000017ff17723e */ /* 0x000fc600030006ff */
[C---:B------:R-:W-:Y:S08]  /*2830*/  HMMA.16816.F32 R24, R32.reuse, R20, R24 ;  /* 0x000000142018723c */ /* 0x040ff00000001818 */
[----:B------:R-:W-:Y:S01]  /*2840*/  HMMA.16816.F32 R28, R32, R22, R28 ;  /* 0x00000016201c723c */ /* 0x000fe2000000181c */
[----:B------:R-:W-:Y:S02]  /*2850*/  IADD3.X R40, PT, PT, R40, UR10, RZ, P5, !PT ;  /* 0x0000000a28287c10 */ /* 0x000fe4000affe4ff */
[----:B------:R-:W-:-:S02]  /*2860*/  IADD3.X R42, PT, PT, R42, UR10, RZ, P6, !PT ;  /* 0x0000000a2a2a7c10 */ /* 0x000fc4000b7fe4ff */
[----:B------:R-:W-:Y:S02]  /*2870*/  IADD3.X R44, PT, PT, R44, UR10, RZ, P0, !PT ;  /* 0x0000000a2c2c7c10 */ /* 0x000fe400087fe4ff */
[----:B------:R-:W-:Y:S02]  /*2880*/  IADD3.X R46, PT, PT, R46, UR10, RZ, P1, !PT ;  /* 0x0000000a2e2e7c10 */ /* 0x000fe40008ffe4ff */
[----:B------:R-:W-:Y:S02]  /*2890*/  IADD3.X R48, PT, PT, R48, UR10, RZ, P2, !PT ;  /* 0x0000000a30307c10 */ /* 0x000fe400097fe4ff */
[----:B------:R-:W-:Y:S02]  /*28a0*/  IADD3.X R50, PT, PT, R50, UR10, RZ, P3, !PT ;  /* 0x0000000a32327c10 */ /* 0x000fe40009ffe4ff */
[----:B------:R-:W-:Y:S02]  /*28b0*/  IADD3.X R54, PT, PT, R54, UR10, RZ, P4, !PT ;  /* 0x0000000a36367c10 */ /* 0x000fe4000a7fe4ff */
[----:B------:R-:W-:-:S02]  /*28c0*/  IADD3 R41, P5, PT, R41, UR4, RZ ;  /* 0x0000000429297c10 */ /* 0x000fc4000ffbe0ff */
[----:B------:R-:W-:Y:S02]  /*28d0*/  IADD3 R43, P6, PT, R43, UR4, RZ ;  /* 0x000000042b2b7c10 */ /* 0x000fe4000ffde0ff */
[----:B------:R-:W-:Y:S02]  /*28e0*/  IADD3 R45, P0, PT, R45, UR4, RZ ;  /* 0x000000042d2d7c10 */ /* 0x000fe4000ff1e0ff */
[----:B------:R-:W-:Y:S02]  /*28f0*/  IADD3 R47, P1, PT, R47, UR4, RZ ;  /* 0x000000042f2f7c10 */ /* 0x000fe4000ff3e0ff */
[----:B------:R-:W-:Y:S02]  /*2900*/  IADD3 R49, P2, PT, R49, UR4, RZ ;  /* 0x0000000431317c10 */ /* 0x000fe4000ff5e0ff */
[----:B------:R-:W-:Y:S02]  /*2910*/  IADD3 R51, P3, PT, R51, UR4, RZ ;  /* 0x0000000433337c10 */ /* 0x000fe4000ff7e0ff */
[----:B------:R-:W-:-:S02]  /*2920*/  IADD3 R55, P4, PT, R9, R55, RZ ;  /* 0x0000003709377210 */ /* 0x000fc40007f9e0ff */
[----:B------:R-:W-:Y:S02]  /*2930*/  IADD3.X R58, PT, PT, R58, UR10, RZ, P5, !PT ;  /* 0x0000000a3a3a7c10 */ /* 0x000fe4000affe4ff */
[----:B------:R-:W-:Y:S02]  /*2940*/  IADD3.X R60, PT, PT, R60, UR10, RZ, P6, !PT ;  /* 0x0000000a3c3c7c10 */ /* 0x000fe4000b7fe4ff */
[----:B------:R-:W-:Y:S02]  /*2950*/  IADD3.X R62, PT, PT, R62, UR10, RZ, P0, !PT ;  /* 0x0000000a3e3e7c10 */ /* 0x000fe400087fe4ff */
[----:B------:R-:W-:Y:S02]  /*2960*/  IADD3.X R64, PT, PT, R64, UR10, RZ, P1, !PT ;  /* 0x0000000a40407c10 */ /* 0x000fe40008ffe4ff */
[----:B------:R-:W-:Y:S02]  /*2970*/  IADD3.X R66, PT, PT, R66, UR10, RZ, P2, !PT ;  /* 0x0000000a42427c10 */ /* 0x000fe400097fe4ff */
[----:B------:R-:W-:-:S02]  /*2980*/  IADD3.X R68, PT, PT, R68, UR10, RZ, P3, !PT ;  /* 0x0000000a44447c10 */ /* 0x000fc40009ffe4ff */
[----:B------:R-:W-:Y:S01]  /*2990*/  LEA.HI.X.SX32 R59, R9, R59, 0x1, P4 ;  /* 0x0000003b093b7211 */ /* 0x000fe200020f0eff */
[----:B------:R-:W-:Y:S01]  /*29a0*/  UIADD3 UR7, UPT, UPT, UR7, -0x20, URZ ;  /* 0xffffffe007077890 */ /* 0x000fe2000fffe0ff */
[----:B------:R-:W-:Y:S11]  /*29b0*/  BRA.U UP0, `(.L_x_2) ;  /* 0xfffffff100787547 */ /* 0x000ff6000b83ffff */
.L_x_1:
[----:B------:R-:W0:Y:S01]  /*29c0*/  S2R R8, SR_TID.X ;  /* 0x0000000000087919 */ /* 0x000e220000002100 */
[----:B------:R-:W-:Y:S01]  /*29d0*/  SHF.R.S32.HI R7, RZ, 0x3, R0 ;  /* 0x00000003ff077819 */ /* 0x000fe20000011400 */
[----:B------:R-:W-:Y:S01]  /*29e0*/  IMAD.SHL.U32 R6, R0, 0x8, RZ ;  /* 0x0000000800067824 */ /* 0x000fe200078e00ff */
[----:B------:R-:W-:Y:S01]  /*29f0*/  F2FP.SATFINITE.E4M3.F32.PACK_AB_MERGE_C R26, R27, R26, RZ ;  /* 0x0000001a1b1a723e */ /* 0x000fe200048070ff */
[----:B------:R-:W-:Y:S01]  /*2a00*/  BAR.SYNC.DEFER_BLOCKING 0x0 ;  /* 0x0000000000007b1d */ /* 0x000fe20000010000 */
[----:B------:R-:W-:Y:S02]  /*2a10*/  SGXT R7, R7, 0x1 ;  /* 0x000000010707781a */ /* 0x000fe40000000200 */
[----:B------:R-:W-:Y:S02]  /*2a20*/  F2FP.SATFINITE.E4M3.F32.PACK_AB_MERGE_C R31, R31, R30, RZ ;  /* 0x0000001e1f1f723e */ /* 0x000fe400048070ff */
[----:B------:R-:W-:Y:S01]  /*2a30*/  LOP3.LUT R7, R7, 0xc0, RZ, 0xc0, !PT ;  /* 0x000000c007077812 */ /* 0x000fe200078ec0ff */
[----:B------:R-:W1:Y:S01]  /*2a40*/  LDCU.128 UR12, c[0x0][0x390] ;  /* 0x00007200ff0c77ac */ /* 0x000e620008000c00 */
[----:B------:R-:W-:-:S02]  /*2a50*/  F2FP.SATFINITE.E4M3.F32.PACK_AB_MERGE_C R24, R25, R24, RZ ;  /* 0x000000181918723e */ /* 0x000fc400048070ff */
[----:B------:R-:W-:Y:S01]  /*2a60*/  LOP3.LUT R7, R7, 0x38, R6, 0xf8, !PT ;  /* 0x0000003807077812 */ /* 0x000fe200078ef806 */
[----:B------:R-:W2:Y:S01]  /*2a70*/  LDCU UR4, c[0x0][0x3b4] ;  /* 0x00007680ff0477ac */ /* 0x000ea20008000800 */
[----:B------:R-:W-:Y:S02]  /*2a80*/  F2FP.SATFINITE.E4M3.F32.PACK_AB_MERGE_C R29, R29, R28, RZ ;  /* 0x0000001c1d1d723e */ /* 0x000fe400048070ff */
[----:B------:R-:W-:Y:S02]  /*2a90*/  LOP3.LUT R9, R10, 0x3c, R5, 0xf8, !PT ;  /* 0x0000003c0a097812 */ /* 0x000fe400078ef805 */
[----:B------:R-:W-:Y:S02]  /*2aa0*/  SHF.R.S32.HI R10, RZ, 0x4, R0 ;  /* 0x00000004ff0a7819 */ /* 0x000fe40000011400 */
[----:B------:R-:W-:Y:S02]  /*2ab0*/  LOP3.LUT R5, R26, 0xffff, RZ, 0xc0, !PT ;  /* 0x0000ffff1a057812 */ /* 0x000fe400078ec0ff */
[----:B------:R-:W-:-:S02]  /*2ac0*/  LOP3.LUT R0, R24, 0xffff, RZ, 0xc0, !PT ;  /* 0x0000ffff18007812 */ /* 0x000fc400078ec0ff */
[----:B------:R-:W-:Y:S02]  /*2ad0*/  SHF.R.U32.HI R5, RZ, 0x8, R5 ;  /* 0x00000008ff057819 */ /* 0x000fe40000011605 */
[----:B------:R-:W-:Y:S02]  /*2ae0*/  SHF.R.U32.HI R0, RZ, 0x8, R0 ;  /* 0x00000008ff007819 */ /* 0x000fe40000011600 */
[----:B------:R-:W-:Y:S02]  /*2af0*/  PRMT R13, R29, 0x7604, R24 ;  /* 0x000076041d0d7816 */ /* 0x000fe40000000018 */
[----:B------:R-:W-:Y:S02]  /*2b00*/  PRMT R15, R31, 0x7604, R26 ;  /* 0x000076041f0f7816 */ /* 0x000fe4000000001a */
[----:B0-----:R-:W-:Y:S02]  /*2b10*/  LOP3.LUT R8, R8, 0x20, RZ, 0xc0, !PT ;  /* 0x0000002008087812 */ /* 0x001fe400078ec0ff */
[----:B------:R-:W-:-:S02]  /*2b20*/  SGXT R10, R10, 0x1 ;  /* 0x000000010a0a781a */ /* 0x000fc40000000200 */
[----:B-1----:R-:W-:Y:S01]  /*2b30*/  ISETP.GE.AND P0, PT, R2, UR14, PT ;  /* 0x0000000e02007c0c */ /* 0x002fe2000bf06270 */
[----:B------:R-:W-:Y:S01]  /*2b40*/  IMAD.SHL.U32 R6, R8, 0x2, RZ ;  /* 0x0000000208067824 */ /* 0x000fe200078e00ff */
[----:B------:R-:W-:Y:S02]  /*2b50*/  SHF.R.U32.HI R8, RZ, 0x4, R8 ;  /* 0x00000004ff087819 */ /* 0x000fe40000011608 */
[----:B------:R-:W-:Y:S02]  /*2b60*/  LOP3.LUT R21, R4, 0x14, R3, 0xfe, !PT ;  /* 0x0000001404157812 */ /* 0x000fe400078efe03 */
[----:B------:R-:W-:Y:S02]  /*2b70*/  LOP3.LUT R11, R7, R6, RZ, 0x3c, !PT ;  /* 0x00000006070b7212 */ /* 0x000fe400078e3cff */
[----:B------:R-:W-:Y:S02]  /*2b80*/  LOP3.LUT R6, R31, 0xffff, RZ, 0xc0, !PT ;  /* 0x0000ffff1f067812 */ /* 0x000fe400078ec0ff */
[----:B------:R-:W-:-:S02]  /*2b90*/  LOP3.LUT R7, R29, 0xffff, RZ, 0xc0, !PT ;  /* 0x0000ffff1d077812 */ /* 0x000fc400078ec0ff */
[----:B------:R-:W-:Y:S02]  /*2ba0*/  SHF.R.U32.HI R6, RZ, 0x8, R6 ;  /* 0x00000008ff067819 */ /* 0x000fe40000011606 */
[----:B------:R-:W-:Y:S02]  /*2bb0*/  SHF.R.U32.HI R7, RZ, 0x8, R7 ;  /* 0x00000008ff077819 */ /* 0x000fe40000011607 */
[----:B------:R-:W-:Y:S02]  /*2bc0*/  LOP3.LUT R8, R9, R8, RZ, 0xfc, !PT ;  /* 0x0000000809087212 */ /* 0x000fe400078efcff */
[----:B------:R-:W-:Y:S02]  /*2bd0*/  PRMT R14, R6, 0x7604, R5 ;  /* 0x00007604060e7816 */ /* 0x000fe40000000005 */
[----:B------:R-:W-:Y:S01]  /*2be0*/  PRMT R12, R7, 0x7604, R0 ;  /* 0x00007604070c7816 */ /* 0x000fe20000000000 */
[----:B------:R0:W-:Y:S01]  /*2bf0*/  STS.U16 [R8+UR5], R13 ;  /* 0x0000000d08007988 */ /* 0x0001e20008000405 */
[----:B------:R-:W-:-:S02]  /*2c00*/  LOP3.LUT R5, R8, 0x4, RZ, 0x3c, !PT ;  /* 0x0000000408057812 */ /* 0x000fc400078e3cff */
[C---:B------:R-:W-:Y:S02]  /*2c10*/  LOP3.LUT R6, R8.reuse, 0x40, RZ, 0x3c, !PT ;  /* 0x0000004008067812 */ /* 0x040fe400078e3cff */
[----:B------:R-:W-:Y:S01]  /*2c20*/  LOP3.LUT R7, R8, 0x44, RZ, 0x3c, !PT ;  /* 0x0000004408077812 */ /* 0x000fe200078e3cff */
[----:B------:R1:W-:Y:S01]  /*2c30*/  STS.U16 [R5+UR5+0x100], R12 ;  /* 0x0001000c05007988 */ /* 0x0003e20008000405 */
[----:B------:R-:W-:Y:S02]  /*2c40*/  LOP3.LUT R10, R11, 0x104, R10, 0xf8, !PT ;  /* 0x000001040b0a7812 */ /* 0x000fe400078ef80a */
[--C-:B------:R-:W-:Y:S01]  /*2c50*/  LOP3.LUT R0, R4, 0x1c, R3.reuse, 0xfe, !PT ;  /* 0x0000001c04007812 */ /* 0x100fe200078efe03 */
[----:B------:R2:W-:Y:S01]  /*2c60*/  STS.U16 [R6+UR5+0x80], R15 ;  /* 0x0000800f06007988 */ /* 0x0005e20008000405 */
[----:B------:R-:W-:Y:S02]  /*2c70*/  LOP3.LUT R9, R10, 0x4, RZ, 0x3c, !PT ;  /* 0x000000040a097812 */ /* 0x000fe400078e3cff */
[C-C-:B0-----:R-:W-:Y:S01]  /*2c80*/  LOP3.LUT R13, R4.reuse, 0x18, R3.reuse, 0xfe, !PT ;  /* 0x00000018040d7812 */ /* 0x141fe200078efe03 */
[----:B------:R0:W-:Y:S01]  /*2c90*/  STS.U16 [R7+UR5+0x180], R14 ;  /* 0x0001800e07007988 */ /* 0x0001e20008000405 */
[----:B-1----:R-:W-:Y:S01]  /*2ca0*/  LOP3.LUT R5, R4, R3, RZ, 0xfc, !PT ;  /* 0x0000000304057212 */ /* 0x002fe200078efcff */
[----:B------:R-:W-:Y:S01]  /*2cb0*/  BAR.SYNC.DEFER_BLOCKING 0x0 ;  /* 0x0000000000007b1d */ /* 0x000fe20000010000 */
[----:B--2---:R-:W-:Y:S01]  /*2cc0*/  IMAD R6, R2, UR4, RZ ;  /* 0x0000000402067c24 */ /* 0x004fe2000f8e02ff */
[----:B------:R-:W-:-:S02]  /*2cd0*/  LOP3.LUT R2, R4, 0x4, R3, 0xfe, !PT ;  /* 0x0000000404027812 */ /* 0x000fc400078efe03 */
[C---:B------:R-:W-:Y:S02]  /*2ce0*/  ISETP.LT.AND P1, PT, R5.reuse, UR15, !P0 ;  /* 0x0000000f05007c0c */ /* 0x040fe4000c721270 */
[----:B------:R-:W-:Y:S02]  /*2cf0*/  IADD3 R18, P2, PT, R6, UR12, RZ ;  /* 0x0000000c06127c10 */ /* 0x000fe4000ff5e0ff */
[----:B------:R-:W-:Y:S02]  /*2d00*/  ISETP.LT.AND P4, PT, R2, UR15, !P0 ;  /* 0x0000000f02007c0c */ /* 0x000fe4000c781270 */
[----:B------:R-:W-:Y:S01]  /*2d10*/  LEA.HI.X.SX32 R20, R6, UR13, 0x1, P2 ;  /* 0x0000000d06147c11 */ /* 0x000fe200090f0eff */
[----:B------:R-:W1:Y:S04]  /*2d20*/  LDS R16, [R10+UR5] ;  /* 0x000000050a107984 */ /* 0x000e680008000800 */
[----:B------:R2:W3:Y:S01]  /*2d30*/  LDS R17, [R9+UR5] ;  /* 0x0000000509117984 */ /* 0x0004e20008000800 */
[----:B------:R-:W0:Y:S02]  /*2d40*/  LDCU UR5, c[0x0][0x3b8] ;  /* 0x00007700ff0577ac */ /* 0x000e240008000800 */
[----:B0-----:R-:W-:Y:S01]  /*2d50*/  IMAD R7, R5, UR5, RZ ;  /* 0x0000000505077c24 */ /* 0x001fe2000f8e02ff */
[--C-:B------:R-:W-:Y:S01]  /*2d60*/  LOP3.LUT R5, R4, 0xc, R3.reuse, 0xfe, !PT ;  /* 0x0000000c04057812 */ /* 0x100fe200078efe03 */
[----:B--2---:R-:W-:Y:S01]  /*2d70*/  IMAD R9, R2, UR5, RZ ;  /* 0x0000000502097c24 */ /* 0x004fe2000f8e02ff */
[----:B------:R-:W-:Y:S01]  /*2d80*/  LOP3.LUT R2, R4, 0x10, R3, 0xfe, !PT ;  /* 0x0000001004027812 */ /* 0x000fe200078efe03 */
[----:B------:R-:W-:Y:S01]  /*2d90*/  IMAD R12, R21, UR5, RZ ;  /* 0x00000005150c7c24 */ /* 0x000fe2000f8e02ff */
[-C--:B------:R-:W-:Y:S01]  /*2da0*/  IADD3 R6, P2, PT, R7, R18.reuse, RZ ;  /* 0x0000001207067210 */ /* 0x080fe20007f5e0ff */
[----:B------:R-:W-:Y:S01]  /*2db0*/  IMAD R14, R13, UR5, RZ ;  /* 0x000000050d0e7c24 */ /* 0x000fe2000f8e02ff */
[----:B------:R-:W-:Y:S01]  /*2dc0*/  IADD3 R8, P3, PT, R9, R18, RZ ;  /* 0x0000001209087210 */ /* 0x000fe20007f7e0ff */
[----:B------:R-:W-:Y:S01]  /*2dd0*/  IMAD R11, R2, UR5, RZ ;  /* 0x00000005020b7c24 */ /* 0x000fe2000f8e02ff */
[----:B------:R-:W-:-:S02]  /*2de0*/  LEA.HI.X.SX32 R7, R7, R20, 0x1, P2 ;  /* 0x0000001407077211 */ /* 0x000fc400010f0eff */
[----:B------:R-:W-:Y:S02]  /*2df0*/  LEA.HI.X.SX32 R9, R9, R20, 0x1, P3 ;  /* 0x0000001409097211 */ /* 0x000fe400018f0eff */
[----:B------:R-:W-:Y:S02]  /*2e00*/  LOP3.LUT R3, R4, 0x8, R3, 0xfe, !PT ;  /* 0x0000000804037812 */ /* 0x000fe400078efe03 */
[----:B------:R-:W-:Y:S02]  /*2e10*/  ISETP.LT.AND P3, PT, R2, UR15, !P0 ;  /* 0x0000000f02007c0c */ /* 0x000fe4000c761270 */
[----:B-1----:R-:W-:Y:S02]  /*2e20*/  PRMT R15, R16, 0x7770, RZ ;  /* 0x00007770100f7816 */ /* 0x002fe400000000ff */
[C---:B------:R-:W-:Y:S01]  /*2e30*/  ISETP.LT.AND P5, PT, R3.reuse, UR15, !P0 ;  /* 0x0000000f03007c0c */ /* 0x040fe2000c7a1270 */
[----:B------:R-:W-:Y:S01]  /*2e40*/  IMAD R3, R3, UR5, RZ ;  /* 0x0000000503037c24 */ /* 0x000fe2000f8e02ff */
[C---:B---3--:R-:W-:Y:S01]  /*2e50*/  PRMT R19, R17.reuse, 0x7770, RZ ;  /* 0x0000777011137816 */ /* 0x048fe200000000ff */
[----:B------:R0:W-:Y:S01]  /*2e60*/  @P1 STG.E.U8 desc[UR8][R6.64], R15 ;  /* 0x0000000f06001986 */ /* 0x0001e2000c101108 */
[----:B------:R-:W-:-:S02]  /*2e70*/  PRMT R23, R17, 0x7771, RZ ;  /* 0x0000777111177816 */ /* 0x000fc400000000ff */
[----:B------:R-:W-:Y:S01]  /*2e80*/  IADD3 R2, P6, PT, R3, R18, RZ ;  /* 0x0000001203027210 */ /* 0x000fe20007fde0ff */
[----:B------:R1:W-:Y:S01]  /*2e90*/  @P4 STG.E.U8 desc[UR8][R8.64], R19 ;  /* 0x0000001308004986 */ /* 0x0003e2000c101108 */
[C---:B------:R-:W-:Y:S01]  /*2ea0*/  ISETP.LT.AND P4, PT, R5.reuse, UR15, !P0 ;  /* 0x0000000f05007c0c */ /* 0x040fe2000c781270 */
[----:B------:R-:W-:Y:S01]  /*2eb0*/  IMAD R5, R5, UR5, RZ ;  /* 0x0000000505057c24 */ /* 0x000fe2000f8e02ff */
[----:B------:R-:W-:Y:S02]  /*2ec0*/  LEA.HI.X.SX32 R3, R3, R20, 0x1, P6 ;  /* 0x0000001403037211 */ /* 0x000fe400030f0eff */
[----:B------:R-:W-:Y:S02]  /*2ed0*/  PRMT R25, R16, 0x7773, RZ ;  /* 0x0000777310197816 */ /* 0x000fe400000000ff */
[-C--:B------:R-:W-:Y:S01]  /*2ee0*/  IADD3 R4, P1, PT, R5, R18.reuse, RZ ;  /* 0x0000001205047210 */ /* 0x080fe20007f3e0ff */
[----:B0-----:R-:W-:Y:S01]  /*2ef0*/  IMAD R15, R0, UR5, RZ ;  /* 0x00000005000f7c24 */ /* 0x001fe2000f8e02ff */
[----:B------:R-:W-:-:S02]  /*2f00*/  IADD3 R6, P2, PT, R11, R18, RZ ;  /* 0x000000120b067210 */ /* 0x000fc40007f5e0ff */
[----:B------:R-:W-:Y:S02]  /*2f10*/  LEA.HI.X.SX32 R5, R5, R20, 0x1, P1 ;  /* 0x0000001405057211 */ /* 0x000fe400008f0eff */
[-C--:B-1----:R-:W-:Y:S02]  /*2f20*/  IADD3 R8, P6, PT, R12, R18.reuse, RZ ;  /* 0x000000120c087210 */ /* 0x082fe40007fde0ff */
[----:B------:R-:W-:Y:S02]  /*2f30*/  IADD3 R10, P1, PT, R14, R18, RZ ;  /* 0x000000120e0a7210 */ /* 0x000fe40007f3e0ff */
[-C--:B------:R-:W-:Y:S02]  /*2f40*/  LEA.HI.X.SX32 R7, R11, R20.reuse, 0x1, P2 ;  /* 0x000000140b077211 */ /* 0x080fe400010f0eff */
[----:B------:R-:W-:Y:S02]  /*2f50*/  ISETP.LT.AND P2, PT, R21, UR15, !P0 ;  /* 0x0000000f15007c0c */ /* 0x000fe4000c741270 */
[----:B------:R-:W-:-:S02]  /*2f60*/  LEA.HI.X.SX32 R9, R12, R20, 0x1, P6 ;  /* 0x000000140c097211 */ /* 0x000fc400030f0eff */
[----:B------:R-:W-:Y:S02]  /*2f70*/  LEA.HI.X.SX32 R11, R14, R20, 0x1, P1 ;  /* 0x000000140e0b7211 */ /* 0x000fe400008f0eff */
[----:B------:R-:W-:Y:S02]  /*2f80*/  IADD3 R12, P6, PT, R15, R18, RZ ;  /* 0x000000120f0c7210 */ /* 0x000fe40007fde0ff */
[----:B------:R-:W-:Y:S02]  /*2f90*/  ISETP.LT.AND P1, PT, R13, UR15, !P0 ;  /* 0x0000000f0d007c0c */ /* 0x000fe4000c721270 */
[----:B------:R-:W-:Y:S02]  /*2fa0*/  ISETP.LT.AND P0, PT, R0, UR15, !P0 ;  /* 0x0000000f00007c0c */ /* 0x000fe4000c701270 */
[----:B------:R-:W-:Y:S02]  /*2fb0*/  PRMT R19, R16, 0x7772, RZ ;  /* 0x0000777210137816 */ /* 0x000fe400000000ff */
[----:B------:R-:W-:-:S02]  /*2fc0*/  LEA.HI.X.SX32 R13, R15, R20, 0x1, P6 ;  /* 0x000000140f0d7211 */ /* 0x000fc400030f0eff */
[C---:B------:R-:W-:Y:S01]  /*2fd0*/  PRMT R15, R17.reuse, 0x7772, RZ ;  /* 0x00007772110f7816 */ /* 0x040fe200000000ff */
[----:B------:R0:W-:Y:S01]  /*2fe0*/  @P5 STG.E.U8 desc[UR8][R2.64], R19 ;  /* 0x0000001302005986 */ /* 0x0001e2000c101108 */
[----:B------:R-:W-:Y:S02]  /*2ff0*/  PRMT R21, R16, 0x7771, RZ ;  /* 0x0000777110157816 */ /* 0x000fe400000000ff */
[----:B------:R-:W-:Y:S01]  /*3000*/  PRMT R17, R17, 0x7773, RZ ;  /* 0x0000777311117816 */ /* 0x000fe200000000ff */
[----:B------:R0:W-:Y:S04]  /*3010*/  @P4 STG.E.U8 desc[UR8][R4.64], R15 ;  /* 0x0000000f04004986 */ /* 0x0001e8000c101108 */
[----:B------:R0:W-:Y:S04]  /*3020*/  @P3 STG.E.U8 desc[UR8][R6.64], R21 ;  /* 0x0000001506003986 */ /* 0x0001e8000c101108 */
[----:B------:R0:W-:Y:S04]  /*3030*/  @P2 STG.E.U8 desc[UR8][R8.64], R23 ;  /* 0x0000001708002986 */ /* 0x0001e8000c101108 */
[----:B------:R0:W-:Y:S01]  /*3040*/  @P1 STG.E.U8 desc[UR8][R10.64], R25 ;  /* 0x000000190a001986 */ /* 0x0001e2000c101108 */
[----:B------:R-:W-:Y:S05]  /*3050*/  @!P0 EXIT ;  /* 0x000000000000894d */ /* 0x000fea0003800000 */
[----:B------:R-:W-:Y:S01]  /*3060*/  STG.E.U8 desc[UR8][R12.64], R17 ;  /* 0x000000110c007986 */ /* 0x000fe2000c101108 */
[----:B------:R-:W-:Y:S05]  /*3070*/  EXIT ;  /* 0x000000000000794d */ /* 0x000fea0003800000 */
.L_x_3:
[----:B------:R-:W-:-:S00]  /*3080*/  BRA `(.L_x_3) ;  /* 0xfffffffc00fc7947 */ /* 0x000fc0000383ffff */
[----:B------:R-:W-:-:S00]  /*3090*/  NOP ;  /* 0x0000000000007918 */ /* 0x000fc00000000000 */
        /* <DEDUP_REMOVED lines=14> */
.L_x_4:


//--------------------- .nv.shared.matmul_kernel  --------------------------
	.section	.nv.shared.matmul_kernel,"aw",@nobits
	.sectionflags	@""
	.align	16
	.zero		1024


//--------------------- .nv.shared.reserved.0     --------------------------
	.section	.nv.shared.reserved.0,"aw",@nobits
	.weak		__nv_reservedSMEM_offset_0_alias
	.size		__nv_reservedSMEM_offset_0_alias, 0, 64
	.other		__nv_reservedSMEM_offset_0_alias,@"STO_CUDA_RESERVED_SHARED STV_DEFAULT"
__nv_reservedSMEM_offset_0_alias:
	.zero		0
	.zero		64


//--------------------- .nv.constant0.matmul_kernel --------------------------
	.section	.nv.constant0.matmul_kernel,"a",@progbits
	.sectionflags	@""
	.align	4
.nv.constant0.matmul_kernel:
	.zero		976


//--------------------- SYMBOLS --------------------------

	.type		.nv.reservedSmem.offset0,@object
	.size		.nv.reservedSmem.offset0,0x4
	.type		.nv.reservedSmem.cap,@object
	.size		.nv.reservedSmem.cap,0x4
